	.target	sm_90a

	.elftype	@"ET_EXEC"


//--------------------- .note.nv.tkinfo           --------------------------
	.section	.note.nv.tkinfo,"",@"SHT_NOTE"
	.sectionflags	@"SHF_NOTE_NV_TKINFO"
	.tkinfo
        /*0018*/ 	.word	0x00000002
        /*0030*/ 	.string	""
        /*0030*/ 	.string	"ptxas"
        /*0030*/ 	.string	"Cuda compilation tools, release 13.0, V13.0.88"
        /*0030*/ 	.string	"Build cuda_13.0.r13.0/compiler.36424714_0"
        /*0030*/ 	.string	"-arch sm_90a -m 64 "



//--------------------- .note.nv.cuinfo           --------------------------
	.section	.note.nv.cuinfo,"",@"SHT_NOTE"
	.sectionflags	@"SHF_NOTE_NV_CUINFO"
        /*0018*/ 	.short	0x0002
        /*001a*/ 	.short	0x005a
        /*001c*/ 	.short	0x0082
	.zero		2


//--------------------- .nv.info                  --------------------------
	.section	.nv.info,"",@"SHT_CUDA_INFO"
	.align	4


	//----- nvinfo : EIATTR_REGCOUNT
	.align		4
        /*0000*/ 	.byte	0x04, 0x2f
        /*0002*/ 	.short	(.L_15 - .L_14)
	.align		4
.L_14:
        /*0004*/ 	.word	index@(_ZN7cutlass13device_kernelINS_4gemm6kernel13GemmUniversalIN4cute5tupleIJiiiiEEENS1_10collective13CollectiveMmaINS1_34MainloopSm90TmaGmmaWarpSpecializedILi7ENS5_IJNS4_1CILi1EEESB_SB_EEENS1_32KernelTmaWarpSpecializedPingpongEEENS5_IJNSA_ILi64EEESF_NSA_ILi128EEEEEENS_6half_tENS5_IJlSB_lEEESI_SJ_NS4_8TiledMMAINS4_8MMA_AtomIJNS4_4SM904GMMA25MMA_64x64x16_F32F16F16_SSILNSN_5MajorE0ELSP_0ELNSN_7ScaleInE1ELSQ_1EEEEEENS4_6LayoutISC_NS5_IJNSA_ILi0EEESU_SU_EEEEENS5_IJNS4_10UnderscoreESX_SX_EEEEENS4_13SM90_TMA_LOADENS4_14ComposedLayoutINS4_7SwizzleILi3ELi4ELi3EEENS4_18smem_ptr_flag_bitsILi16EEENST_INS5_IJNSA_ILi8EEESF_EEENS5_IJSF_SB_EEEEEEEvNS4_8identityES10_S1A_vS1B_EENS_8epilogue10collective6detail29Sm90TmaWarpSpecializedAdapterINS1E_15DefaultEpilogueISI_SJ_SJ_NS1D_6thread17LinearCombinationISI_Li1EffLNS1I_9ScaleType4KindE0ELNS_15FloatRoundStyleE2ESI_EENS1_15EpilogueDefaultEEEEEvvEEEEvNT_6ParamsE)
        /*0008*/ 	.word	0x000000a8


	//----- nvinfo : EIATTR_FRAME_SIZE
	.align		4
.L_15:
        /*000c*/ 	.byte	0x04, 0x11
        /*000e*/ 	.short	(.L_17 - .L_16)
	.align		4
.L_16:
        /*0010*/ 	.word	index@(_ZN7cutlass13device_kernelINS_4gemm6kernel13GemmUniversalIN4cute5tupleIJiiiiEEENS1_10collective13CollectiveMmaINS1_34MainloopSm90TmaGmmaWarpSpecializedILi7ENS5_IJNS4_1CILi1EEESB_SB_EEENS1_32KernelTmaWarpSpecializedPingpongEEENS5_IJNSA_ILi64EEESF_NSA_ILi128EEEEEENS_6half_tENS5_IJlSB_lEEESI_SJ_NS4_8TiledMMAINS4_8MMA_AtomIJNS4_4SM904GMMA25MMA_64x64x16_F32F16F16_SSILNSN_5MajorE0ELSP_0ELNSN_7ScaleInE1ELSQ_1EEEEEENS4_6LayoutISC_NS5_IJNSA_ILi0EEESU_SU_EEEEENS5_IJNS4_10UnderscoreESX_SX_EEEEENS4_13SM90_TMA_LOADENS4_14ComposedLayoutINS4_7SwizzleILi3ELi4ELi3EEENS4_18smem_ptr_flag_bitsILi16EEENST_INS5_IJNSA_ILi8EEESF_EEENS5_IJSF_SB_EEEEEEEvNS4_8identityES10_S1A_vS1B_EENS_8epilogue10collective6detail29Sm90TmaWarpSpecializedAdapterINS1E_15DefaultEpilogueISI_SJ_SJ_NS1D_6thread17LinearCombinationISI_Li1EffLNS1I_9ScaleType4KindE0ELNS_15FloatRoundStyleE2ESI_EENS1_15EpilogueDefaultEEEEEvvEEEEvNT_6ParamsE)
        /*0014*/ 	.word	0x00000008


	//----- nvinfo : EIATTR_MIN_STACK_SIZE
	.align		4
.L_17:
        /*0018*/ 	.byte	0x04, 0x12
        /*001a*/ 	.short	(.L_19 - .L_18)
	.align		4
.L_18:
        /*001c*/ 	.word	index@(_ZN7cutlass13device_kernelINS_4gemm6kernel13GemmUniversalIN4cute5tupleIJiiiiEEENS1_10collective13CollectiveMmaINS1_34MainloopSm90TmaGmmaWarpSpecializedILi7ENS5_IJNS4_1CILi1EEESB_SB_EEENS1_32KernelTmaWarpSpecializedPingpongEEENS5_IJNSA_ILi64EEESF_NSA_ILi128EEEEEENS_6half_tENS5_IJlSB_lEEESI_SJ_NS4_8TiledMMAINS4_8MMA_AtomIJNS4_4SM904GMMA25MMA_64x64x16_F32F16F16_SSILNSN_5MajorE0ELSP_0ELNSN_7ScaleInE1ELSQ_1EEEEEENS4_6LayoutISC_NS5_IJNSA_ILi0EEESU_SU_EEEEENS5_IJNS4_10UnderscoreESX_SX_EEEEENS4_13SM90_TMA_LOADENS4_14ComposedLayoutINS4_7SwizzleILi3ELi4ELi3EEENS4_18smem_ptr_flag_bitsILi16EEENST_INS5_IJNSA_ILi8EEESF_EEENS5_IJSF_SB_EEEEEEEvNS4_8identityES10_S1A_vS1B_EENS_8epilogue10collective6detail29Sm90TmaWarpSpecializedAdapterINS1E_15DefaultEpilogueISI_SJ_SJ_NS1D_6thread17LinearCombinationISI_Li1EffLNS1I_9ScaleType4KindE0ELNS_15FloatRoundStyleE2ESI_EENS1_15EpilogueDefaultEEEEEvvEEEEvNT_6ParamsE)
        /*0020*/ 	.word	0x00000008
.L_19:


//--------------------- .nv.compat                --------------------------
	.section	.nv.compat,"",@"SHT_CUDA_COMPAT_INFO"
	.align	4
        /*0000*/ 	.byte	0x02, 0x09, 0x01, 0x00, 0x02, 0x02, 0x04, 0x00, 0x02, 0x05, 0x05, 0x00, 0x03, 0x07, 0x01, 0x01
        /*0010*/ 	.byte	0x02, 0x03, 0x01, 0x00, 0x02, 0x06, 0x01, 0x00, 0x04, 0x0b, 0x08, 0x00, 0x00, 0x00, 0x00, 0x00
        /*0020*/ 	.byte	0x00, 0x00, 0x00, 0x00


//--------------------- .nv.info._ZN7cutlass13device_kernelINS_4gemm6kernel13GemmUniversalIN4cute5tupleIJiiiiEEENS1_10collective13CollectiveMmaINS1_34MainloopSm90TmaGmmaWarpSpecializedILi7ENS5_IJNS4_1CILi1EEESB_SB_EEENS1_32KernelTmaWarpSpecializedPingpongEEENS5_IJNSA_ILi64EEESF_NSA_ILi128EEEEEENS_6half_tENS5_IJlSB_lEEESI_SJ_NS4_8TiledMMAINS4_8MMA_AtomIJNS4_4SM904GMMA25MMA_64x64x16_F32F16F16_SSILNSN_5MajorE0ELSP_0ELNSN_7ScaleInE1ELSQ_1EEEEEENS4_6LayoutISC_NS5_IJNSA_ILi0EEESU_SU_EEEEENS5_IJNS4_10UnderscoreESX_SX_EEEEENS4_13SM90_TMA_LOADENS4_14ComposedLayoutINS4_7SwizzleILi3ELi4ELi3EEENS4_18smem_ptr_flag_bitsILi16EEENST_INS5_IJNSA_ILi8EEESF_EEENS5_IJSF_SB_EEEEEEEvNS4_8identityES10_S1A_vS1B_EENS_8epilogue10collective6detail29Sm90TmaWarpSpecializedAdapterINS1E_15DefaultEpilogueISI_SJ_SJ_NS1D_6thread17LinearCombinationISI_Li1EffLNS1I_9ScaleType4KindE0ELNS_15FloatRoundStyleE2ESI_EENS1_15EpilogueDefaultEEEEEvvEEEEvNT_6ParamsE --------------------------
	.section	.nv.info._ZN7cutlass13device_kernelINS_4gemm6kernel13GemmUniversalIN4cute5tupleIJiiiiEEENS1_10collective13CollectiveMmaINS1_34MainloopSm90TmaGmmaWarpSpecializedILi7ENS5_IJNS4_1CILi1EEESB_SB_EEENS1_32KernelTmaWarpSpecializedPingpongEEENS5_IJNSA_ILi64EEESF_NSA_ILi128EEEEEENS_6half_tENS5_IJlSB_lEEESI_SJ_NS4_8TiledMMAINS4_8MMA_AtomIJNS4_4SM904GMMA25MMA_64x64x16_F32F16F16_SSILNSN_5MajorE0ELSP_0ELNSN_7ScaleInE1ELSQ_1EEEEEENS4_6LayoutISC_NS5_IJNSA_ILi0EEESU_SU_EEEEENS5_IJNS4_10UnderscoreESX_SX_EEEEENS4_13SM90_TMA_LOADENS4_14ComposedLayoutINS4_7SwizzleILi3ELi4ELi3EEENS4_18smem_ptr_flag_bitsILi16EEENST_INS5_IJNSA_ILi8EEESF_EEENS5_IJSF_SB_EEEEEEEvNS4_8identityES10_S1A_vS1B_EENS_8epilogue10collective6detail29Sm90TmaWarpSpecializedAdapterINS1E_15DefaultEpilogueISI_SJ_SJ_NS1D_6thread17LinearCombinationISI_Li1EffLNS1I_9ScaleType4KindE0ELNS_15FloatRoundStyleE2ESI_EENS1_15EpilogueDefaultEEEEEvvEEEEvNT_6ParamsE,"",@"SHT_CUDA_INFO"
	.sectionflags	@""
	.align	4


	//----- nvinfo : EIATTR_CUDA_API_VERSION
	.align		4
        /*0000*/ 	.byte	0x04, 0x37
        /*0002*/ 	.short	(.L_21 - .L_20)
.L_20:
        /*0004*/ 	.word	0x00000082


	//----- nvinfo : EIATTR_KPARAM_INFO
	.align		4
.L_21:
        /*0008*/ 	.byte	0x04, 0x17
        /*000a*/ 	.short	(.L_23 - .L_22)
.L_22:
        /*000c*/ 	.word	0x00000000
        /*0010*/ 	.short	0x0000
        /*0012*/ 	.short	0x0070
        /*0014*/ 	.byte	0x00, 0xf0, 0x01, 0x10


	//----- nvinfo : EIATTR_SPARSE_MMA_MASK
	.align		4
.L_23:
        /*0018*/ 	.byte	0x03, 0x50
        /*001a*/ 	.short	0x0000


	//----- nvinfo : EIATTR_MAXREG_COUNT
	.align		4
        /*001c*/ 	.byte	0x03, 0x1b
        /*001e*/ 	.short	0x00a8


	//----- nvinfo : EIATTR_NUM_BARRIERS
	.align		4
        /*0020*/ 	.byte	0x02, 0x4c
        /*0022*/ 	.byte	0x01
	.zero		1


	//----- nvinfo : EIATTR_EXTERNS
	.align		4
        /*0024*/ 	.byte	0x04, 0x0f
        /*0026*/ 	.short	(.L_25 - .L_24)


	//   ....[0]....
	.align		4
.L_24:
        /*0028*/ 	.word	index@(__assertfail)


	//----- nvinfo : EIATTR_ANNOTATIONS
	.align		4
.L_25:
        /*002c*/ 	.byte	0x04, 0x55
        /*002e*/ 	.short	(.L_27 - .L_26)


	//   ....[0]....
.L_26:
        /*0030*/ 	.word	0x00000001
        /*0034*/ 	.byte	0x30, 0x0b, 0x00, 0x00, 0x01, 0x00, 0x00, 0x00, 0x70, 0x12, 0x00, 0x00, 0x01, 0x00, 0x00, 0x00
        /*0044*/ 	.byte	0xf0, 0x46, 0x00, 0x00, 0x01, 0x00, 0x00, 0x00, 0x70, 0x53, 0x00, 0x00


	//----- nvinfo : EIATTR_MERCURY_ISA_VERSION
	.align		4
.L_27:
        /*0050*/ 	.byte	0x03, 0x5f
        /*0052*/ 	.short	0x0101


	//----- nvinfo : EIATTR_INT_WARP_WIDE_INSTR_OFFSETS
	.align		4
        /*0054*/ 	.byte	0x04, 0x31
        /*0056*/ 	.short	(.L_29 - .L_28)


	//   ....[0]....
.L_28:
        /*0058*/ 	.word	0x00000450


	//   ....[1]....
        /*005c*/ 	.word	0x00000470


	//   ....[2]....
        /*0060*/ 	.word	0x000004f0


	//   ....[3]....
        /*0064*/ 	.word	0x00000500


	//   ....[4]....
        /*0068*/ 	.word	0x00000510


	//   ....[5]....
        /*006c*/ 	.word	0x00000530


	//   ....[6]....
        /*0070*/ 	.word	0x000005c0


	//   ....[7]....
        /*0074*/ 	.word	0x000005e0


	//----- nvinfo : EIATTR_COOP_GROUP_MASK_REGIDS
	.align		4
.L_29:
        /*0078*/ 	.byte	0x04, 0x29
        /*007a*/ 	.short	(.L_31 - .L_30)


	//   ....[0]....
.L_30:
        /*007c*/ 	.word	0xffffffff


	//   ....[1]....
        /*0080*/ 	.word	0xffffffff


	//   ....[2]....
        /*0084*/ 	.word	0xffffffff


	//   ....[3]....
        /*0088*/ 	.word	0xffffffff


	//   ....[4]....
        /*008c*/ 	.word	0xffffffff


	//   ....[5]....
        /*0090*/ 	.word	0xffffffff


	//----- nvinfo : EIATTR_COOP_GROUP_INSTR_OFFSETS
	.align		4
.L_31:
        /*0094*/ 	.byte	0x04, 0x28
        /*0096*/ 	.short	(.L_33 - .L_32)


	//   ....[0]....
.L_32:
        /*0098*/ 	.word	0x00000070


	//   ....[1]....
        /*009c*/ 	.word	0x00000080


	//   ....[2]....
        /*00a0*/ 	.word	0x00000140


	//   ....[3]....
        /*00a4*/ 	.word	0x00000330


	//   ....[4]....
        /*00a8*/ 	.word	0x00000370


	//   ....[5]....
        /*00ac*/ 	.word	0x000003b0


	//----- nvinfo : EIATTR_REG_RECONFIG
	.align		4
.L_33:
        /*00b0*/ 	.byte	0x01, 0x54
	.zero		2


	//----- nvinfo : EIATTR_SYSCALL_OFFSETS
	.align		4
        /*00b4*/ 	.byte	0x04, 0x46
        /*00b6*/ 	.short	(.L_35 - .L_34)


	//   ....[0]....
.L_34:
        /*00b8*/ 	.word	0x00001770


	//----- nvinfo : EIATTR_MBARRIER_INSTR_OFFSETS
	.align		4
.L_35:
        /*00bc*/ 	.byte	0x04, 0x39
        /*00be*/ 	.short	(.L_37 - .L_36)


	//   ....[0]....
.L_36:
        /*00c0*/ 	.word	0x00000240
        /*00c4*/ 	.word	0x000000ff
        /*00c8*/ 	.word	0x00000000
        /*00cc*/ 	.short	0x0100
        /*00ce*/ 	.byte	0x08
	.zero		1


	//   ....[1]....
        /*00d0*/ 	.word	0x00000250
        /*00d4*/ 	.word	0x000000ff
        /*00d8*/ 	.word	0x00000038
        /*00dc*/ 	.short	0x0100
        /*00de*/ 	.byte	0x08
	.zero		1


	//   ....[2]....
        /*00e0*/ 	.word	0x00000260
        /*00e4*/ 	.word	0x000000ff
        /*00e8*/ 	.word	0x00000008
        /*00ec*/ 	.short	0x0100
        /*00ee*/ 	.byte	0x08
	.zero		1


	//   ....[3]....
        /*00f0*/ 	.word	0x00000270
        /*00f4*/ 	.word	0x000000ff
        /*00f8*/ 	.word	0x00000040
        /*00fc*/ 	.short	0x0100
        /*00fe*/ 	.byte	0x08
	.zero		1


	//   ....[4]....
        /*0100*/ 	.word	0x00000280
        /*0104*/ 	.word	0x000000ff
        /*0108*/ 	.word	0x00000010
        /*010c*/ 	.short	0x0100
        /*010e*/ 	.byte	0x08
	.zero		1


	//   ....[5]....
        /*0110*/ 	.word	0x00000290
        /*0114*/ 	.word	0x000000ff
        /*0118*/ 	.word	0x00000048
        /*011c*/ 	.short	0x0100
        /*011e*/ 	.byte	0x08
	.zero		1


	//   ....[6]....
        /*0120*/ 	.word	0x000002a0
        /*0124*/ 	.word	0x000000ff
        /*0128*/ 	.word	0x00000018
        /*012c*/ 	.short	0x0100
        /*012e*/ 	.byte	0x08
	.zero		1


	//   ....[7]....
        /*0130*/ 	.word	0x000002b0
        /*0134*/ 	.word	0x000000ff
        /*0138*/ 	.word	0x00000050
        /*013c*/ 	.short	0x0100
        /*013e*/ 	.byte	0x08
	.zero		1


	//   ....[8]....
        /*0140*/ 	.word	0x000002c0
        /*0144*/ 	.word	0x000000ff
        /*0148*/ 	.word	0x00000020
        /*014c*/ 	.short	0x0100
        /*014e*/ 	.byte	0x08
	.zero		1


	//   ....[9]....
        /*0150*/ 	.word	0x000002d0
        /*0154*/ 	.word	0x000000ff
        /*0158*/ 	.word	0x00000058
        /*015c*/ 	.short	0x0100
        /*015e*/ 	.byte	0x08
	.zero		1


	//   ....[10]....
        /*0160*/ 	.word	0x000002e0
        /*0164*/ 	.word	0x000000ff
        /*0168*/ 	.word	0x00000028
        /*016c*/ 	.short	0x0100
        /*016e*/ 	.byte	0x08
	.zero		1


	//   ....[11]....
        /*0170*/ 	.word	0x000002f0
        /*0174*/ 	.word	0x000000ff
        /*0178*/ 	.word	0x00000060
        /*017c*/ 	.short	0x0100
        /*017e*/ 	.byte	0x08
	.zero		1


	//   ....[12]....
        /*0180*/ 	.word	0x00000300
        /*0184*/ 	.word	0x000000ff
        /*0188*/ 	.word	0x00000030
        /*018c*/ 	.short	0x0100
        /*018e*/ 	.byte	0x08
	.zero		1


	//   ....[13]....
        /*0190*/ 	.word	0x00000310
        /*0194*/ 	.word	0x000000ff
        /*0198*/ 	.word	0x00000068
        /*019c*/ 	.short	0x0100
        /*019e*/ 	.byte	0x08
	.zero		1


	//   ....[14]....
        /*01a0*/ 	.word	0x00000620
        /*01a4*/ 	.word	0x000000ff
        /*01a8*/ 	.word	0x000000a0
        /*01ac*/ 	.short	0x0100
        /*01ae*/ 	.byte	0x08
	.zero		1


	//   ....[15]....
        /*01b0*/ 	.word	0x00000690
        /*01b4*/ 	.word	0x000000ff
        /*01b8*/ 	.word	0x000000a8
        /*01bc*/ 	.short	0x0100
        /*01be*/ 	.byte	0x08
	.zero		1


	//   ....[16]....
        /*01c0*/ 	.word	0x000006b0
        /*01c4*/ 	.word	0x000000ff
        /*01c8*/ 	.word	0x00000080
        /*01cc*/ 	.short	0x0100
        /*01ce*/ 	.byte	0x09
	.zero		1


	//   ....[17]....
        /*01d0*/ 	.word	0x000006c0
        /*01d4*/ 	.word	0x000000ff
        /*01d8*/ 	.word	0x00000088
        /*01dc*/ 	.short	0x0100
        /*01de*/ 	.byte	0x09
	.zero		1


	//   ....[18]....
        /*01e0*/ 	.word	0x000006d0
        /*01e4*/ 	.word	0x000000ff
        /*01e8*/ 	.word	0x00000090
        /*01ec*/ 	.short	0x0100
        /*01ee*/ 	.byte	0x09
	.zero		1


	//   ....[19]....
        /*01f0*/ 	.word	0x000006e0
        /*01f4*/ 	.word	0x000000ff
        /*01f8*/ 	.word	0x00000098
        /*01fc*/ 	.short	0x0100
        /*01fe*/ 	.byte	0x09
	.zero		1


	//   ....[20]....
        /*0200*/ 	.word	0x00001630
        /*0204*/ 	.word	0x000000ff
        /*0208*/ 	.word	0xfffffff8
        /*020c*/ 	.short	0x010a
        /*020e*/ 	.byte	0x2b
	.zero		1


	//   ....[21]....
        /*0210*/ 	.word	0x000017f0
        /*0214*/ 	.word	0x00000003
        /*0218*/ 	.word	0x00000000
        /*021c*/ 	.short	0x010a
        /*021e*/ 	.byte	0x3f
	.zero		1


	//   ....[22]....
        /*0220*/ 	.word	0x00001830
        /*0224*/ 	.word	0x00000003
        /*0228*/ 	.word	0x00000000
        /*022c*/ 	.short	0x010a
        /*022e*/ 	.byte	0x3f
	.zero		1


	//   ....[23]....
        /*0230*/ 	.word	0x00001cf0
        /*0234*/ 	.word	0x000000ff
        /*0238*/ 	.word	0x00000000
        /*023c*/ 	.short	0x010a
        /*023e*/ 	.byte	0x04
	.zero		1


	//   ....[24]....
        /*0240*/ 	.word	0x00001d30
        /*0244*/ 	.word	0x000000ff
        /*0248*/ 	.word	0x00000000
        /*024c*/ 	.short	0x010a
        /*024e*/ 	.byte	0x04
	.zero		1


	//   ....[25]....
        /*0250*/ 	.word	0x00002150
        /*0254*/ 	.word	0x000000ff
        /*0258*/ 	.word	0x00000000
        /*025c*/ 	.short	0x0101
        /*025e*/ 	.byte	0x04
	.zero		1


	//   ....[26]....
        /*0260*/ 	.word	0x00002250
        /*0264*/ 	.word	0x00000003
        /*0268*/ 	.word	0x00000000
        /*026c*/ 	.short	0x0101
        /*026e*/ 	.byte	0x30
	.zero		1


	//   ....[27]....
        /*0270*/ 	.word	0x00002340
        /*0274*/ 	.word	0x000000ff
        /*0278*/ 	.word	0x00000000
        /*027c*/ 	.short	0x0101
        /*027e*/ 	.byte	0x04
	.zero		1


	//   ....[28]....
        /*0280*/ 	.word	0x000023b0
        /*0284*/ 	.word	0x000000ff
        /*0288*/ 	.word	0x00000008
        /*028c*/ 	.short	0x010a
        /*028e*/ 	.byte	0x2b
	.zero		1


	//   ....[29]....
        /*0290*/ 	.word	0x00004730
        /*0294*/ 	.word	0x00000000
        /*0298*/ 	.word	0x00000000
        /*029c*/ 	.short	0x0101
        /*029e*/ 	.byte	0x30
	.zero		1


	//   ....[30]....
        /*02a0*/ 	.word	0x00005040
        /*02a4*/ 	.word	0x0000000b
        /*02a8*/ 	.word	0x00000038
        /*02ac*/ 	.short	0x010a
        /*02ae*/ 	.byte	0x3f
	.zero		1


	//   ....[31]....
        /*02b0*/ 	.word	0x000054d0
        /*02b4*/ 	.word	0x00000006
        /*02b8*/ 	.word	0x000000a8
        /*02bc*/ 	.short	0x0101
        /*02be*/ 	.byte	0x3f
	.zero		1


	//   ....[32]....
        /*02c0*/ 	.word	0x00005be0
        /*02c4*/ 	.word	0x00000007
        /*02c8*/ 	.word	0x00000000
        /*02cc*/ 	.short	0x010a
        /*02ce*/ 	.byte	0x3f
	.zero		1


	//   ....[33]....
        /*02d0*/ 	.word	0x00005c60
        /*02d4*/ 	.word	0x00000006
        /*02d8*/ 	.word	0x00000000
        /*02dc*/ 	.short	0x010a
        /*02de*/ 	.byte	0x3f
	.zero		1


	//   ....[34]....
        /*02e0*/ 	.word	0x00005cf0
        /*02e4*/ 	.word	0x00000007
        /*02e8*/ 	.word	0x00000000
        /*02ec*/ 	.short	0x010a
        /*02ee*/ 	.byte	0x3f
	.zero		1


	//   ....[35]....
        /*02f0*/ 	.word	0x00005d80
        /*02f4*/ 	.word	0x00000006
        /*02f8*/ 	.word	0x00000000
        /*02fc*/ 	.short	0x010a
        /*02fe*/ 	.byte	0x3f
	.zero		1


	//   ....[36]....
        /*0300*/ 	.word	0x00005e10
        /*0304*/ 	.word	0x00000007
        /*0308*/ 	.word	0x00000000
        /*030c*/ 	.short	0x010a
        /*030e*/ 	.byte	0x3f
	.zero		1


	//   ....[37]....
        /*0310*/ 	.word	0x00005ea0
        /*0314*/ 	.word	0x00000006
        /*0318*/ 	.word	0x00000000
        /*031c*/ 	.short	0x010a
        /*031e*/ 	.byte	0x3f
	.zero		1


	//   ....[38]....
        /*0320*/ 	.word	0x00005f30
        /*0324*/ 	.word	0x00000005
        /*0328*/ 	.word	0x00000000
        /*032c*/ 	.short	0x010a
        /*032e*/ 	.byte	0x3f
	.zero		1


	//   ....[39]....
        /*0330*/ 	.word	0x00005fa0
        /*0334*/ 	.word	0x00000003
        /*0338*/ 	.word	0xfffffff8
        /*033c*/ 	.short	0x010a
        /*033e*/ 	.byte	0x3f
	.zero		1


	//   ....[40]....
        /*0340*/ 	.word	0x00005ff0
        /*0344*/ 	.word	0x00000003
        /*0348*/ 	.word	0x00000000
        /*034c*/ 	.short	0x010a
        /*034e*/ 	.byte	0x3f
	.zero		1


	//   ....[41]....
        /*0350*/ 	.word	0x00006050
        /*0354*/ 	.word	0x00000004
        /*0358*/ 	.word	0x00000000
        /*035c*/ 	.short	0x010a
        /*035e*/ 	.byte	0x3f
	.zero		1


	//   ....[42]....
        /*0360*/ 	.word	0x000060b0
        /*0364*/ 	.word	0x00000003
        /*0368*/ 	.word	0x00000008
        /*036c*/ 	.short	0x010a
        /*036e*/ 	.byte	0x3f
	.zero		1


	//   ....[43]....
        /*0370*/ 	.word	0x00006180
        /*0374*/ 	.word	0x0000000b
        /*0378*/ 	.word	0x00000038
        /*037c*/ 	.short	0x010a
        /*037e*/ 	.byte	0x3f
	.zero		1


	//   ....[44]....
        /*0380*/ 	.word	0x00006250
        /*0384*/ 	.word	0x00000007
        /*0388*/ 	.word	0x00000000
        /*038c*/ 	.short	0x010a
        /*038e*/ 	.byte	0x3f
	.zero		1


	//   ....[45]....
        /*0390*/ 	.word	0x000062a0
        /*0394*/ 	.word	0x00000006
        /*0398*/ 	.word	0x00000000
        /*039c*/ 	.short	0x010a
        /*039e*/ 	.byte	0x3f
	.zero		1


	//   ....[46]....
        /*03a0*/ 	.word	0x000062f0
        /*03a4*/ 	.word	0x00000007
        /*03a8*/ 	.word	0x00000000
        /*03ac*/ 	.short	0x010a
        /*03ae*/ 	.byte	0x3f
	.zero		1


	//   ....[47]....
        /*03b0*/ 	.word	0x00006340
        /*03b4*/ 	.word	0x00000006
        /*03b8*/ 	.word	0x00000000
        /*03bc*/ 	.short	0x010a
        /*03be*/ 	.byte	0x3f
	.zero		1


	//   ....[48]....
        /*03c0*/ 	.word	0x00006390
        /*03c4*/ 	.word	0x00000007
        /*03c8*/ 	.word	0x00000000
        /*03cc*/ 	.short	0x010a
        /*03ce*/ 	.byte	0x3f
	.zero		1


	//   ....[49]....
        /*03d0*/ 	.word	0x000063e0
        /*03d4*/ 	.word	0x00000006
        /*03d8*/ 	.word	0x00000000
        /*03dc*/ 	.short	0x010a
        /*03de*/ 	.byte	0x3f
	.zero		1


	//----- nvinfo : EIATTR_NUM_MBARRIERS
	.align		4
.L_37:
        /*03e0*/ 	.byte	0x03, 0x38
        /*03e2*/ 	.short	0x0014


	//----- nvinfo : EIATTR_EXIT_INSTR_OFFSETS
	.align		4
        /*03e4*/ 	.byte	0x04, 0x1c
        /*03e6*/ 	.short	(.L_39 - .L_38)


	//   ....[0]....
.L_38:
        /*03e8*/ 	.word	0x00001200


	//   ....[1]....
        /*03ec*/ 	.word	0x00001260


	//   ....[2]....
        /*03f0*/ 	.word	0x00004d70


	//   ....[3]....
        /*03f4*/ 	.word	0x00004da0


	//   ....[4]....
        /*03f8*/ 	.word	0x00005f80


	//----- nvinfo : EIATTR_MAX_THREADS
	.align		4
.L_39:
        /*03fc*/ 	.byte	0x04, 0x05
        /*03fe*/ 	.short	(.L_41 - .L_40)
.L_40:
        /*0400*/ 	.word	0x00000180
        /*0404*/ 	.word	0x00000001
        /*0408*/ 	.word	0x00000001


	//----- nvinfo : EIATTR_CRS_STACK_SIZE
	.align		4
.L_41:
        /*040c*/ 	.byte	0x04, 0x1e
        /*040e*/ 	.short	(.L_43 - .L_42)
.L_42:
        /*0410*/ 	.word	0x00000000


	//----- nvinfo : EIATTR_CBANK_PARAM_SIZE
	.align		4
.L_43:
        /*0414*/ 	.byte	0x03, 0x19
        /*0416*/ 	.short	0x0470


	//----- nvinfo : EIATTR_PARAM_CBANK
	.align		4
        /*0418*/ 	.byte	0x04, 0x0a
        /*041a*/ 	.short	(.L_45 - .L_44)
	.align		4
.L_44:
        /*041c*/ 	.word	index@(.nv.constant0._ZN7cutlass13device_kernelINS_4gemm6kernel13GemmUniversalIN4cute5tupleIJiiiiEEENS1_10collective13CollectiveMmaINS1_34MainloopSm90TmaGmmaWarpSpecializedILi7ENS5_IJNS4_1CILi1EEESB_SB_EEENS1_32KernelTmaWarpSpecializedPingpongEEENS5_IJNSA_ILi64EEESF_NSA_ILi128EEEEEENS_6half_tENS5_IJlSB_lEEESI_SJ_NS4_8TiledMMAINS4_8MMA_AtomIJNS4_4SM904GMMA25MMA_64x64x16_F32F16F16_SSILNSN_5MajorE0ELSP_0ELNSN_7ScaleInE1ELSQ_1EEEEEENS4_6LayoutISC_NS5_IJNSA_ILi0EEESU_SU_EEEEENS5_IJNS4_10UnderscoreESX_SX_EEEEENS4_13SM90_TMA_LOADENS4_14ComposedLayoutINS4_7SwizzleILi3ELi4ELi3EEENS4_18smem_ptr_flag_bitsILi16EEENST_INS5_IJNSA_ILi8EEESF_EEENS5_IJSF_SB_EEEEEEEvNS4_8identityES10_S1A_vS1B_EENS_8epilogue10collective6detail29Sm90TmaWarpSpecializedAdapterINS1E_15DefaultEpilogueISI_SJ_SJ_NS1D_6thread17LinearCombinationISI_Li1EffLNS1I_9ScaleType4KindE0ELNS_15FloatRoundStyleE2ESI_EENS1_15EpilogueDefaultEEEEEvvEEEEvNT_6ParamsE)
        /*0420*/ 	.short	0x0210
        /*0422*/ 	.short	0x0470


	//----- nvinfo : EIATTR_SW_WAR
	.align		4
.L_45:
        /*0424*/ 	.byte	0x04, 0x36
        /*0426*/ 	.short	(.L_47 - .L_46)
.L_46:
        /*0428*/ 	.word	0x00000008
.L_47:


//--------------------- .nv.callgraph             --------------------------
	.section	.nv.callgraph,"",@"SHT_CUDA_CALLGRAPH"
	.align	4
	.sectionentsize	8
	.align		4
        /*0000*/ 	.word	0x00000000
	.align		4
        /*0004*/ 	.word	0xffffffff
	.align		4
        /*0008*/ 	.word	index@(_ZN7cutlass13device_kernelINS_4gemm6kernel13GemmUniversalIN4cute5tupleIJiiiiEEENS1_10collective13CollectiveMmaINS1_34MainloopSm90TmaGmmaWarpSpecializedILi7ENS5_IJNS4_1CILi1EEESB_SB_EEENS1_32KernelTmaWarpSpecializedPingpongEEENS5_IJNSA_ILi64EEESF_NSA_ILi128EEEEEENS_6half_tENS5_IJlSB_lEEESI_SJ_NS4_8TiledMMAINS4_8MMA_AtomIJNS4_4SM904GMMA25MMA_64x64x16_F32F16F16_SSILNSN_5MajorE0ELSP_0ELNSN_7ScaleInE1ELSQ_1EEEEEENS4_6LayoutISC_NS5_IJNSA_ILi0EEESU_SU_EEEEENS5_IJNS4_10UnderscoreESX_SX_EEEEENS4_13SM90_TMA_LOADENS4_14ComposedLayoutINS4_7SwizzleILi3ELi4ELi3EEENS4_18smem_ptr_flag_bitsILi16EEENST_INS5_IJNSA_ILi8EEESF_EEENS5_IJSF_SB_EEEEEEEvNS4_8identityES10_S1A_vS1B_EENS_8epilogue10collective6detail29Sm90TmaWarpSpecializedAdapterINS1E_15DefaultEpilogueISI_SJ_SJ_NS1D_6thread17LinearCombinationISI_Li1EffLNS1I_9ScaleType4KindE0ELNS_15FloatRoundStyleE2ESI_EENS1_15EpilogueDefaultEEEEEvvEEEEvNT_6ParamsE)
	.align		4
        /*000c*/ 	.word	index@(__assertfail)
	.align		4
        /*0010*/ 	.word	0x00000000
	.align		4
        /*0014*/ 	.word	0xfffffffe
	.align		4
        /*0018*/ 	.word	0x00000000
	.align		4
        /*001c*/ 	.word	0xfffffffd
	.align		4
        /*0020*/ 	.word	0x00000000
	.align		4
        /*0024*/ 	.word	0xfffffffc


//--------------------- .nv.constant4             --------------------------
	.section	.nv.constant4,"a",@progbits
	.align	8
	.align		8
.nv.constant4:
        /*0000*/ 	.dword	__assertfail
	.align		8
        /*0008*/ 	.dword	__unnamed_1
	.align		8
        /*0010*/ 	.dword	_ZN40_INTERNAL_2a8c4711_4_k_cu_ac672d08_103574cuda3std3__45__cpo5beginE
	.align		8
        /*0018*/ 	.dword	_ZN40_INTERNAL_2a8c4711_4_k_cu_ac672d08_103574cuda3std3__45__cpo3endE
	.align		8
        /*0020*/ 	.dword	_ZN40_INTERNAL_2a8c4711_4_k_cu_ac672d08_103574cuda3std3__45__cpo6cbeginE
	.align		8
        /*0028*/ 	.dword	_ZN40_INTERNAL_2a8c4711_4_k_cu_ac672d08_103574cuda3std3__45__cpo4cendE
	.align		8
        /*0030*/ 	.dword	_ZN40_INTERNAL_2a8c4711_4_k_cu_ac672d08_103574cuda3std3__442_GLOBAL__N__2a8c4711_4_k_cu_ac672d08_103576ignoreE
	.align		8
        /*0038*/ 	.dword	_ZN40_INTERNAL_2a8c4711_4_k_cu_ac672d08_103574cuda3std3__419piecewise_constructE
	.align		8
        /*0040*/ 	.dword	_ZN40_INTERNAL_2a8c4711_4_k_cu_ac672d08_103574cuda3std3__48in_placeE
	.align		8
        /*0048*/ 	.dword	_ZN40_INTERNAL_2a8c4711_4_k_cu_ac672d08_103574cuda3std6ranges3__45__cpo4swapE
	.align		8
        /*0050*/ 	.dword	_ZN40_INTERNAL_2a8c4711_4_k_cu_ac672d08_103574cuda3std6ranges3__45__cpo9iter_moveE
	.align		8
        /*0058*/ 	.dword	_ZN40_INTERNAL_2a8c4711_4_k_cu_ac672d08_103574cute7productE
	.align		8
        /*0060*/ 	.dword	_ZN40_INTERNAL_2a8c4711_4_k_cu_ac672d08_103574cute1_E
	.align		8
        /*0068*/ 	.dword	$str$22
	.align		8
        /*0070*/ 	.dword	$str$23


//--------------------- .text._ZN7cutlass13device_kernelINS_4gemm6kernel13GemmUniversalIN4cute5tupleIJiiiiEEENS1_10collective13CollectiveMmaINS1_34MainloopSm90TmaGmmaWarpSpecializedILi7ENS5_IJNS4_1CILi1EEESB_SB_EEENS1_32KernelTmaWarpSpecializedPingpongEEENS5_IJNSA_ILi64EEESF_NSA_ILi128EEEEEENS_6half_tENS5_IJlSB_lEEESI_SJ_NS4_8TiledMMAINS4_8MMA_AtomIJNS4_4SM904GMMA25MMA_64x64x16_F32F16F16_SSILNSN_5MajorE0ELSP_0ELNSN_7ScaleInE1ELSQ_1EEEEEENS4_6LayoutISC_NS5_IJNSA_ILi0EEESU_SU_EEEEENS5_IJNS4_10UnderscoreESX_SX_EEEEENS4_13SM90_TMA_LOADENS4_14ComposedLayoutINS4_7SwizzleILi3ELi4ELi3EEENS4_18smem_ptr_flag_bitsILi16EEENST_INS5_IJNSA_ILi8EEESF_EEENS5_IJSF_SB_EEEEEEEvNS4_8identityES10_S1A_vS1B_EENS_8epilogue10collective6detail29Sm90TmaWarpSpecializedAdapterINS1E_15DefaultEpilogueISI_SJ_SJ_NS1D_6thread17LinearCombinationISI_Li1EffLNS1I_9ScaleType4KindE0ELNS_15FloatRoundStyleE2ESI_EENS1_15EpilogueDefaultEEEEEvvEEEEvNT_6ParamsE --------------------------
	.section	.text._ZN7cutlass13device_kernelINS_4gemm6kernel13GemmUniversalIN4cute5tupleIJiiiiEEENS1_10collective13CollectiveMmaINS1_34MainloopSm90TmaGmmaWarpSpecializedILi7ENS5_IJNS4_1CILi1EEESB_SB_EEENS1_32KernelTmaWarpSpecializedPingpongEEENS5_IJNSA_ILi64EEESF_NSA_ILi128EEEEEENS_6half_tENS5_IJlSB_lEEESI_SJ_NS4_8TiledMMAINS4_8MMA_AtomIJNS4_4SM904GMMA25MMA_64x64x16_F32F16F16_SSILNSN_5MajorE0ELSP_0ELNSN_7ScaleInE1ELSQ_1EEEEEENS4_6LayoutISC_NS5_IJNSA_ILi0EEESU_SU_EEEEENS5_IJNS4_10UnderscoreESX_SX_EEEEENS4_13SM90_TMA_LOADENS4_14ComposedLayoutINS4_7SwizzleILi3ELi4ELi3EEENS4_18smem_ptr_flag_bitsILi16EEENST_INS5_IJNSA_ILi8EEESF_EEENS5_IJSF_SB_EEEEEEEvNS4_8identityES10_S1A_vS1B_EENS_8epilogue10collective6detail29Sm90TmaWarpSpecializedAdapterINS1E_15DefaultEpilogueISI_SJ_SJ_NS1D_6thread17LinearCombinationISI_Li1EffLNS1I_9ScaleType4KindE0ELNS_15FloatRoundStyleE2ESI_EENS1_15EpilogueDefaultEEEEEvvEEEEvNT_6ParamsE,"ax",@progbits
	.align	128
.text._ZN7cutlass13device_kernelINS_4gemm6kernel13GemmUniversalIN4cute5tupleIJiiiiEEENS1_10collective13CollectiveMmaINS1_34MainloopSm90TmaGmmaWarpSpecializedILi7ENS5_IJNS4_1CILi1EEESB_SB_EEENS1_32KernelTmaWarpSpecializedPingpongEEENS5_IJNSA_ILi64EEESF_NSA_ILi128EEEEEENS_6half_tENS5_IJlSB_lEEESI_SJ_NS4_8TiledMMAINS4_8MMA_AtomIJNS4_4SM904GMMA25MMA_64x64x16_F32F16F16_SSILNSN_5MajorE0ELSP_0ELNSN_7ScaleInE1ELSQ_1EEEEEENS4_6LayoutISC_NS5_IJNSA_ILi0EEESU_SU_EEEEENS5_IJNS4_10UnderscoreESX_SX_EEEEENS4_13SM90_TMA_LOADENS4_14ComposedLayoutINS4_7SwizzleILi3ELi4ELi3EEENS4_18smem_ptr_flag_bitsILi16EEENST_INS5_IJNSA_ILi8EEESF_EEENS5_IJSF_SB_EEEEEEEvNS4_8identityES10_S1A_vS1B_EENS_8epilogue10collective6detail29Sm90TmaWarpSpecializedAdapterINS1E_15DefaultEpilogueISI_SJ_SJ_NS1D_6thread17LinearCombinationISI_Li1EffLNS1I_9ScaleType4KindE0ELNS_15FloatRoundStyleE2ESI_EENS1_15EpilogueDefaultEEEEEvvEEEEvNT_6ParamsE:
        .type           _ZN7cutlass13device_kernelINS_4gemm6kernel13GemmUniversalIN4cute5tupleIJiiiiEEENS1_10collective13CollectiveMmaINS1_34MainloopSm90TmaGmmaWarpSpecializedILi7ENS5_IJNS4_1CILi1EEESB_SB_EEENS1_32KernelTmaWarpSpecializedPingpongEEENS5_IJNSA_ILi64EEESF_NSA_ILi128EEEEEENS_6half_tENS5_IJlSB_lEEESI_SJ_NS4_8TiledMMAINS4_8MMA_AtomIJNS4_4SM904GMMA25MMA_64x64x16_F32F16F16_SSILNSN_5MajorE0ELSP_0ELNSN_7ScaleInE1ELSQ_1EEEEEENS4_6LayoutISC_NS5_IJNSA_ILi0EEESU_SU_EEEEENS5_IJNS4_10UnderscoreESX_SX_EEEEENS4_13SM90_TMA_LOADENS4_14ComposedLayoutINS4_7SwizzleILi3ELi4ELi3EEENS4_18smem_ptr_flag_bitsILi16EEENST_INS5_IJNSA_ILi8EEESF_EEENS5_IJSF_SB_EEEEEEEvNS4_8identityES10_S1A_vS1B_EENS_8epilogue10collective6detail29Sm90TmaWarpSpecializedAdapterINS1E_15DefaultEpilogueISI_SJ_SJ_NS1D_6thread17LinearCombinationISI_Li1EffLNS1I_9ScaleType4KindE0ELNS_15FloatRoundStyleE2ESI_EENS1_15EpilogueDefaultEEEEEvvEEEEvNT_6ParamsE,@function
        .size           _ZN7cutlass13device_kernelINS_4gemm6kernel13GemmUniversalIN4cute5tupleIJiiiiEEENS1_10collective13CollectiveMmaINS1_34MainloopSm90TmaGmmaWarpSpecializedILi7ENS5_IJNS4_1CILi1EEESB_SB_EEENS1_32KernelTmaWarpSpecializedPingpongEEENS5_IJNSA_ILi64EEESF_NSA_ILi128EEEEEENS_6half_tENS5_IJlSB_lEEESI_SJ_NS4_8TiledMMAINS4_8MMA_AtomIJNS4_4SM904GMMA25MMA_64x64x16_F32F16F16_SSILNSN_5MajorE0ELSP_0ELNSN_7ScaleInE1ELSQ_1EEEEEENS4_6LayoutISC_NS5_IJNSA_ILi0EEESU_SU_EEEEENS5_IJNS4_10UnderscoreESX_SX_EEEEENS4_13SM90_TMA_LOADENS4_14ComposedLayoutINS4_7SwizzleILi3ELi4ELi3EEENS4_18smem_ptr_flag_bitsILi16EEENST_INS5_IJNSA_ILi8EEESF_EEENS5_IJSF_SB_EEEEEEEvNS4_8identityES10_S1A_vS1B_EENS_8epilogue10collective6detail29Sm90TmaWarpSpecializedAdapterINS1E_15DefaultEpilogueISI_SJ_SJ_NS1D_6thread17LinearCombinationISI_Li1EffLNS1I_9ScaleType4KindE0ELNS_15FloatRoundStyleE2ESI_EENS1_15EpilogueDefaultEEEEEvvEEEEvNT_6ParamsE,(.L_x_139 - _ZN7cutlass13device_kernelINS_4gemm6kernel13GemmUniversalIN4cute5tupleIJiiiiEEENS1_10collective13CollectiveMmaINS1_34MainloopSm90TmaGmmaWarpSpecializedILi7ENS5_IJNS4_1CILi1EEESB_SB_EEENS1_32KernelTmaWarpSpecializedPingpongEEENS5_IJNSA_ILi64EEESF_NSA_ILi128EEEEEENS_6half_tENS5_IJlSB_lEEESI_SJ_NS4_8TiledMMAINS4_8MMA_AtomIJNS4_4SM904GMMA25MMA_64x64x16_F32F16F16_SSILNSN_5MajorE0ELSP_0ELNSN_7ScaleInE1ELSQ_1EEEEEENS4_6LayoutISC_NS5_IJNSA_ILi0EEESU_SU_EEEEENS5_IJNS4_10UnderscoreESX_SX_EEEEENS4_13SM90_TMA_LOADENS4_14ComposedLayoutINS4_7SwizzleILi3ELi4ELi3EEENS4_18smem_ptr_flag_bitsILi16EEENST_INS5_IJNSA_ILi8EEESF_EEENS5_IJSF_SB_EEEEEEEvNS4_8identityES10_S1A_vS1B_EENS_8epilogue10collective6detail29Sm90TmaWarpSpecializedAdapterINS1E_15DefaultEpilogueISI_SJ_SJ_NS1D_6thread17LinearCombinationISI_Li1EffLNS1I_9ScaleType4KindE0ELNS_15FloatRoundStyleE2ESI_EENS1_15EpilogueDefaultEEEEEvvEEEEvNT_6ParamsE)
        .other          _ZN7cutlass13device_kernelINS_4gemm6kernel13GemmUniversalIN4cute5tupleIJiiiiEEENS1_10collective13CollectiveMmaINS1_34MainloopSm90TmaGmmaWarpSpecializedILi7ENS5_IJNS4_1CILi1EEESB_SB_EEENS1_32KernelTmaWarpSpecializedPingpongEEENS5_IJNSA_ILi64EEESF_NSA_ILi128EEEEEENS_6half_tENS5_IJlSB_lEEESI_SJ_NS4_8TiledMMAINS4_8MMA_AtomIJNS4_4SM904GMMA25MMA_64x64x16_F32F16F16_SSILNSN_5MajorE0ELSP_0ELNSN_7ScaleInE1ELSQ_1EEEEEENS4_6LayoutISC_NS5_IJNSA_ILi0EEESU_SU_EEEEENS5_IJNS4_10UnderscoreESX_SX_EEEEENS4_13SM90_TMA_LOADENS4_14ComposedLayoutINS4_7SwizzleILi3ELi4ELi3EEENS4_18smem_ptr_flag_bitsILi16EEENST_INS5_IJNSA_ILi8EEESF_EEENS5_IJSF_SB_EEEEEEEvNS4_8identityES10_S1A_vS1B_EENS_8epilogue10collective6detail29Sm90TmaWarpSpecializedAdapterINS1E_15DefaultEpilogueISI_SJ_SJ_NS1D_6thread17LinearCombinationISI_Li1EffLNS1I_9ScaleType4KindE0ELNS_15FloatRoundStyleE2ESI_EENS1_15EpilogueDefaultEEEEEvvEEEEvNT_6ParamsE,@"STO_CUDA_ENTRY STV_DEFAULT"
_ZN7cutlass13device_kernelINS_4gemm6kernel13GemmUniversalIN4cute5tupleIJiiiiEEENS1_10collective13CollectiveMmaINS1_34MainloopSm90TmaGmmaWarpSpecializedILi7ENS5_IJNS4_1CILi1EEESB_SB_EEENS1_32KernelTmaWarpSpecializedPingpongEEENS5_IJNSA_ILi64EEESF_NSA_ILi128EEEEEENS_6half_tENS5_IJlSB_lEEESI_SJ_NS4_8TiledMMAINS4_8MMA_AtomIJNS4_4SM904GMMA25MMA_64x64x16_F32F16F16_SSILNSN_5MajorE0ELSP_0ELNSN_7ScaleInE1ELSQ_1EEEEEENS4_6LayoutISC_NS5_IJNSA_ILi0EEESU_SU_EEEEENS5_IJNS4_10UnderscoreESX_SX_EEEEENS4_13SM90_TMA_LOADENS4_14ComposedLayoutINS4_7SwizzleILi3ELi4ELi3EEENS4_18smem_ptr_flag_bitsILi16EEENST_INS5_IJNSA_ILi8EEESF_EEENS5_IJSF_SB_EEEEEEEvNS4_8identityES10_S1A_vS1B_EENS_8epilogue10collective6detail29Sm90TmaWarpSpecializedAdapterINS1E_15DefaultEpilogueISI_SJ_SJ_NS1D_6thread17LinearCombinationISI_Li1EffLNS1I_9ScaleType4KindE0ELNS_15FloatRoundStyleE2ESI_EENS1_15EpilogueDefaultEEEEEvvEEEEvNT_6ParamsE:
[----:B------:R-:W0:Y:S02]  /*0000*/  LDC R1, c[0x0][0x28] ;  /* 0x00000a00ff017b82 */ /* 0x000e240000000800 */
[----:B0-----:R-:W-:Y:S01]  /*0010*/  VIADD R1, R1, 0xfffffff8 ;  /* 0xfffffff801017836 */ /* 0x001fe20000000000 */
[----:B------:R-:W0:Y:S01]  /*0020*/  S2R R4, SR_TID.X ;  /* 0x0000000000047919 */ /* 0x000e220000002100 */
[----:B------:R-:W-:Y:S01]  /*0030*/  ELECT P0, URZ, PT ;  /* 0x00000000003f782f */ /* 0x000fe20003800000 */
[----:B------:R-:W-:Y:S01]  /*0040*/  BSSY B0, `(.L_x_0) ;  /* 0x000000f000007945 */ /* 0x000fe20003800000 */
[--C-:B0-----:R-:W-:Y:S02]  /*0050*/  SHF.R.U32.HI R0, RZ, 0x5, R4.reuse ;  /* 0x00000005ff007819 */ /* 0x101fe40000011604 */
[----:B------:R-:W-:-:S03]  /*0060*/  SHF.R.U32.HI R5, RZ, 0x7, R4 ;  /* 0x00000007ff057819 */ /* 0x000fc60000011604 */
[----:B------:R-:W0:Y:S04]  /*0070*/  SHFL.IDX PT, R2, R0, RZ, 0x1f ;  /* 0x00001fff00027589 */ /* 0x000e2800000e0000 */
[----:B------:R1:W2:Y:S01]  /*0080*/  SHFL.IDX PT, R7, R5, RZ, 0x1f ;  /* 0x00001fff05077589 */ /* 0x0002a200000e0000 */
[----:B0-----:R-:W-:-:S13]  /*0090*/  ISETP.NE.OR P0, PT, R2, RZ, !P0 ;  /* 0x000000ff0200720c */ /* 0x001fda0004705670 */
[----:B-12---:R-:W-:Y:S05]  /*00a0*/  @P0 BRA `(.L_x_1) ;  /* 0x0000000000200947 */ /* 0x006fea0003800000 */
[----:B------:R-:W-:Y:S02]  /*00b0*/  ULDC.64 UR4, c[0x0][0x198] ;  /* 0x0000660000047ab9 */ /* 0x000fe40000000a00 */
[----:B------:R-:W-:Y:S02]  /*00c0*/  UIADD3 UR6, UP0, UR4, 0xf0, URZ ;  /* 0x000000f004067890 */ /* 0x000fe4000ff1e03f */
[----:B------:R-:W-:Y:S02]  /*00d0*/  UIADD3 UR4, UP1, UR4, 0x1f0, URZ ;  /* 0x000001f004047890 */ /* 0x000fe4000ff3e03f */
[----:B------:R-:W-:Y:S02]  /*00e0*/  UIADD3.X UR7, URZ, UR5, URZ, UP0, !UPT ;  /* 0x000000053f077290 */ /* 0x000fe400087fe43f */
[----:B------:R-:W-:-:S07]  /*00f0*/  UIADD3.X UR5, URZ, UR5, URZ, UP1, !UPT ;  /* 0x000000053f057290 */ /* 0x000fce0008ffe43f */
[----:B------:R0:W-:Y:S02]  /*0100*/  UTMACCTL.PF [UR6] ;  /* 0x00000000060079b9 */ /* 0x0001e40008040000 */
[----:B------:R0:W-:Y:S02]  /*0110*/  UTMACCTL.PF [UR4] ;  /* 0x00000000040079b9 */ /* 0x0001e40008040000 */
[----:B0-----:R-:W-:Y:S01]  /*0120*/  NOP ;  /* 0x0000000000007918 */ /* 0x001fe20000000000 */
.L_x_1:
[----:B------:R-:W-:Y:S05]  /*0130*/  BSYNC B0 ;  /* 0x0000000000007941 */ /* 0x000fea0003800000 */
.L_x_0:
[----:B------:R-:W0:Y:S02]  /*0140*/  SHFL.IDX PT, R3, R0, RZ, 0x1f ;  /* 0x00001fff00037589 */ /* 0x000e2400000e0000 */
[----:B0-----:R-:W-:-:S13]  /*0150*/  ISETP.NE.AND P0, PT, R3, RZ, PT ;  /* 0x000000ff0300720c */ /* 0x001fda0003f05270 */
[----:B------:R-:W-:Y:S05]  /*0160*/  @P0 BRA `(.L_x_2) ;  /* 0x0000000000700947 */ /* 0x000fea0003800000 */
[----:B------:R-:W0:Y:S01]  /*0170*/  S2UR UR8, SR_CgaCtaId ;  /* 0x00000000000879c3 */ /* 0x000e220000008800 */
[----:B------:R-:W-:Y:S01]  /*0180*/  UMOV UR4, 0x400 ;  /* 0x0000040000047882 */ /* 0x000fe20000000000 */
[----:B------:R-:W-:Y:S01]  /*0190*/  UMOV UR5, 0x1 ;  /* 0x0000000100057882 */ /* 0x000fe20000000000 */
[----:B------:R-:W-:Y:S01]  /*01a0*/  UMOV UR6, 0x80 ;  /* 0x0000008000067882 */ /* 0x000fe20000000000 */
[----:B------:R-:W-:Y:S01]  /*01b0*/  ELECT P0, URZ, PT ;  /* 0x00000000003f782f */ /* 0x000fe20003800000 */
[----:B------:R-:W-:-:S04]  /*01c0*/  UIADD3 UR6, -UR6, 0x100000, URZ ;  /* 0x0010000006067890 */ /* 0x000fc8000fffe13f */
[----:B------:R-:W-:Y:S02]  /*01d0*/  USHF.L.U32 UR7, UR6, 0xb, URZ ;  /* 0x0000000b06077899 */ /* 0x000fe4000800063f */
[----:B------:R-:W-:Y:S02]  /*01e0*/  USHF.L.U32 UR6, UR6, 0x1, URZ ;  /* 0x0000000106067899 */ /* 0x000fe4000800063f */
[----:B0-----:R-:W-:Y:S02]  /*01f0*/  ULEA UR8, UR8, UR4, 0x18 ;  /* 0x0000000408087291 */ /* 0x001fe4000f8ec03f */
[----:B------:R-:W-:-:S04]  /*0200*/  UIADD3 UR4, -UR5, 0x100000, URZ ;  /* 0x0010000005047890 */ /* 0x000fc8000fffe13f */
[----:B------:R-:W-:Y:S02]  /*0210*/  USHF.L.U32 UR5, UR4, 0xb, URZ ;  /* 0x0000000b04057899 */ /* 0x000fe4000800063f */
[----:B------:R-:W-:Y:S01]  /*0220*/  USHF.L.U32 UR4, UR4, 0x1, URZ ;  /* 0x0000000104047899 */ /* 0x000fe2000800063f */
[----:B------:R-:W0:Y:S11]  /*0230*/  FENCE.VIEW.ASYNC.S ;  /* 0x00000000000073c6 */ /* 0x000e360000000000 */
[----:B0-----:R0:W1:Y:S01]  /*0240*/  SYNCS.EXCH.64 URZ, [UR8], UR4 ;  /* 0x00000004083f75b2 */ /* 0x0010620008000100 */
[----:B------:R0:W2:Y:S01]  /*0250*/  SYNCS.EXCH.64 URZ, [UR8+0x38], UR6 ;  /* 0x00003806083f75b2 */ /* 0x0000a20008000100 */
[----:B------:R0:W3:Y:S01]  /*0260*/  SYNCS.EXCH.64 URZ, [UR8+0x8], UR4 ;  /* 0x00000804083f75b2 */ /* 0x0000e20008000100 */
[----:B------:R0:W4:Y:S01]  /*0270*/  SYNCS.EXCH.64 URZ, [UR8+0x40], UR6 ;  /* 0x00004006083f75b2 */ /* 0x0001220008000100 */
[----:B------:R0:W0:Y:S01]  /*0280*/  SYNCS.EXCH.64 URZ, [UR8+0x10], UR4 ;  /* 0x00001004083f75b2 */ /* 0x0000220008000100 */
        /* <DEDUP_REMOVED lines=9> */
[----:B------:R-:W-:Y:S01]  /*0320*/  NOP ;  /* 0x0000000000007918 */ /* 0x000fe20000000000 */
.L_x_2:
[----:B------:R-:W5:Y:S01]  /*0330*/  SHFL.IDX PT, R6, R0, RZ, 0x1f ;  /* 0x00001fff00067589 */ /* 0x000f6200000e0000 */
[----:B------:R-:W-:Y:S01]  /*0340*/  ELECT P0, URZ, PT ;  /* 0x00000000003f782f */ /* 0x000fe20003800000 */
[----:B------:R-:W-:Y:S01]  /*0350*/  NOP ;  /* 0x0000000000007918 */ /* 0x000fe20000000000 */
[----:B------:R-:W-:Y:S01]  /*0360*/  ELECT P1, URZ, PT ;  /* 0x00000000003f782f */ /* 0x000fe20003820000 */
[----:B------:R-:W1:Y:S01]  /*0370*/  SHFL.IDX PT, R3, R0, RZ, 0x1f ;  /* 0x00001fff00037589 */ /* 0x000e6200000e0000 */
[----:B0-----:R-:W-:Y:S01]  /*0380*/  UMOV UR4, 0x20 ;  /* 0x0000002000047882 */ /* 0x001fe20000000000 */
[----:B------:R-:W-:Y:S01]  /*0390*/  UMOV UR11, 0x80 ;  /* 0x00000080000b7882 */ /* 0x000fe20000000000 */
[----:B------:R-:W-:Y:S01]  /*03a0*/  NOP ;  /* 0x0000000000007918 */ /* 0x000fe20000000000 */
[----:B------:R-:W0:Y:S01]  /*03b0*/  SHFL.IDX PT, R5, R5, RZ, 0x1f ;  /* 0x00001fff05057589 */ /* 0x000e2200000e0000 */
[C---:B------:R-:W-:Y:S01]  /*03c0*/  VIADD R31, R7.reuse, 0xffffffff ;  /* 0xffffffff071f7836 */ /* 0x040fe20000000000 */
[----:B------:R-:W-:Y:S01]  /*03d0*/  ULDC.64 UR36, c[0x0][0x208] ;  /* 0x0000820000247ab9 */ /* 0x000fe20000000a00 */
[----:B------:R-:W-:-:S03]  /*03e0*/  ISETP.NE.AND P2, PT, R7, RZ, PT ;  /* 0x000000ff0700720c */ /* 0x000fc60003f45270 */
[----:B------:R-:W-:Y:S02]  /*03f0*/  ISETP.GE.U32.AND P3, PT, R31, 0x2, PT ;  /* 0x000000021f00780c */ /* 0x000fe40003f66070 */
[----:B-----5:R-:W-:Y:S02]  /*0400*/  ISETP.NE.OR P0, PT, R6, RZ, !P0 ;  /* 0x000000ff0600720c */ /* 0x020fe40004705670 */
[----:B-1----:R-:W-:Y:S02]  /*0410*/  ISETP.NE.OR P1, PT, R3, RZ, !P1 ;  /* 0x000000ff0300720c */ /* 0x002fe40004f25670 */
[----:B------:R-:W-:Y:S02]  /*0420*/  SHF.R.S32.HI R3, RZ, 0x1f, R2 ;  /* 0x0000001fff037819 */ /* 0x000fe40000011402 */
[----:B0-----:R-:W-:Y:S02]  /*0430*/  R2UR UR43, R5 ;  /* 0x00000000052b72ca */ /* 0x001fe400000e0000 */
[----:B------:R-:W-:-:S05]  /*0440*/  LEA.HI R3, R3, R2, RZ, 0x2 ;  /* 0x0000000203037211 */ /* 0x000fca00078f10ff */
[----:B------:R-:W-:Y:S01]  /*0450*/  VOTEU.ALL UP0, P0 ;  /* 0x00000000003f7886 */ /* 0x000fe20000000000 */
[----:B------:R-:W-:Y:S01]  /*0460*/  LOP3.LUT R3, R3, 0xfffffffc, RZ, 0xc0, !PT ;  /* 0xfffffffc03037812 */ /* 0x000fe200078ec0ff */
[----:B------:R-:W-:-:S03]  /*0470*/  VOTEU.ALL UP1, P1 ;  /* 0x00000000003f7886 */ /* 0x000fc60000820000 */
[----:B------:R-:W0:Y:S01]  /*0480*/  @!UP0 S2UR UR7, SR_CgaCtaId ;  /* 0x00000000000789c3 */ /* 0x000e220000008800 */
[----:B------:R-:W-:Y:S01]  /*0490*/  @!UP0 UMOV UR6, 0x400 ;  /* 0x0000040000068882 */ /* 0x000fe20000000000 */
[----:B------:R-:W-:-:S04]  /*04a0*/  @!UP0 UIADD3 UR4, -UR4, 0x100000, URZ ;  /* 0x0010000004048890 */ /* 0x000fc8000fffe13f */
[----:B------:R-:W-:Y:S02]  /*04b0*/  @!UP0 USHF.L.U32 UR5, UR4, 0xb, URZ ;  /* 0x0000000b04058899 */ /* 0x000fe4000800063f */
[----:B------:R-:W-:Y:S01]  /*04c0*/  @!UP0 USHF.L.U32 UR4, UR4, 0x1, URZ ;  /* 0x0000000104048899 */ /* 0x000fe2000800063f */
[----:B------:R-:W-:Y:S01]  /*04d0*/  IMAD.IADD R14, R2, 0x1, -R3 ;  /* 0x00000001020e7824 */ /* 0x000fe200078e0a03 */
[----:B------:R-:W-:Y:S01]  /*04e0*/  @!UP1 UMOV UR9, 0x400 ;  /* 0x0000040000099882 */ /* 0x000fe20000000000 */
[----:B------:R-:W-:Y:S01]  /*04f0*/  VOTEU.ALL UP2, P1 ;  /* 0x00000000003f7886 */ /* 0x000fe20000840000 */
[----:B------:R-:W-:Y:S01]  /*0500*/  VOTEU.ALL UP3, P1 ;  /* 0x00000000003f7886 */ /* 0x000fe20000860000 */
[----:B------:R-:W-:Y:S01]  /*0510*/  VOTEU.ALL UP4, P1 ;  /* 0x00000000003f7886 */ /* 0x000fe20000880000 */
[----:B------:R-:W1:Y:S01]  /*0520*/  @!UP1 S2UR UR10, SR_CgaCtaId ;  /* 0x00000000000a99c3 */ /* 0x000e620000008800 */
[----:B------:R-:W-:Y:S01]  /*0530*/  VOTEU.ALL UP5, P1 ;  /* 0x00000000003f7886 */ /* 0x000fe200008a0000 */
[----:B------:R-:W-:-:S04]  /*0540*/  SHF.R.S32.HI R3, RZ, 0x1f, R4 ;  /* 0x0000001fff037819 */ /* 0x000fc80000011404 */
[----:B------:R-:W-:-:S04]  /*0550*/  LEA.HI R3, R3, R4, RZ, 0x7 ;  /* 0x0000000403037211 */ /* 0x000fc800078f38ff */
[----:B------:R-:W-:-:S05]  /*0560*/  LOP3.LUT R3, R3, 0xffffff80, RZ, 0xc0, !PT ;  /* 0xffffff8003037812 */ /* 0x000fca00078ec0ff */
[----:B------:R-:W-:Y:S01]  /*0570*/  IMAD.IADD R5, R4, 0x1, -R3 ;  /* 0x0000000104057824 */ /* 0x000fe200078e0a03 */
[----:B0-----:R-:W-:Y:S02]  /*0580*/  @!UP0 ULEA UR8, UR7, UR6, 0x18 ;  /* 0x0000000607088291 */ /* 0x001fe4000f8ec03f */
[----:B------:R-:W-:-:S04]  /*0590*/  @!UP1 UIADD3 UR6, -UR11, 0x100000, URZ ;  /* 0x001000000b069890 */ /* 0x000fc8000fffe13f */
[----:B------:R-:W-:Y:S02]  /*05a0*/  @!UP1 USHF.L.U32 UR7, UR6, 0xb, URZ ;  /* 0x0000000b06079899 */ /* 0x000fe4000800063f */
[----:B------:R-:W-:Y:S01]  /*05b0*/  @!UP1 USHF.L.U32 UR6, UR6, 0x1, URZ ;  /* 0x0000000106069899 */ /* 0x000fe2000800063f */
[----:B------:R-:W-:Y:S01]  /*05c0*/  VOTEU.ALL UP0, P0 ;  /* 0x00000000003f7886 */ /* 0x000fe20000000000 */
[----:B-1----:R-:W-:Y:S01]  /*05d0*/  @!UP1 ULEA UR9, UR10, UR9, 0x18 ;  /* 0x000000090a099291 */ /* 0x002fe2000f8ec03f */
[----:B------:R-:W-:Y:S02]  /*05e0*/  VOTEU.ALL UP1, P0 ;  /* 0x00000000003f7886 */ /* 0x000fe40000020000 */
[----:B------:R-:W-:Y:S01]  /*05f0*/  ULDC.64 UR10, c[0x0][0x598] ;  /* 0x00016600000a7ab9 */ /* 0x000fe20000000a00 */
[----:B------:R-:W-:Y:S01]  /*0600*/  ISETP.NE.AND P0, PT, R14, 0x3, PT ;  /* 0x000000030e00780c */ /* 0x000fe20003f05270 */
[----:B------:R-:W0:Y:S02]  /*0610*/  FENCE.VIEW.ASYNC.S ;  /* 0x00000000000073c6 */ /* 0x000e240000000000 */
[----:B0-----:R0:W2:Y:S01]  /*0620*/  @!UP0 SYNCS.EXCH.64 URZ, [UR8+0xa0], UR4 ;  /* 0x0000a004083f85b2 */ /* 0x0010a20008000100 */
[----:B------:R-:W-:-:S02]  /*0630*/  ISETP.NE.U32.AND P1, PT, RZ, UR10, PT ;  /* 0x0000000aff007c0c */ /* 0x000fc4000bf25070 */
[----:B------:R-:W-:Y:S02]  /*0640*/  ISETP.EQ.OR P0, PT, R14, RZ, !P0 ;  /* 0x000000ff0e00720c */ /* 0x000fe40004702670 */
[----:B------:R-:W-:Y:S02]  /*0650*/  ISETP.NE.AND.EX P1, PT, RZ, UR11, PT, P1 ;  /* 0x0000000bff007c0c */ /* 0x000fe4000bf25310 */
[----:B------:R-:W-:-:S04]  /*0660*/  ISETP.EQ.AND P0, PT, R7, RZ, P0 ;  /* 0x000000ff0700720c */ /* 0x000fc80000702270 */
[----:B------:R-:W-:-:S04]  /*0670*/  SEL R23, RZ, 0x1, !P0 ;  /* 0x00000001ff177807 */ /* 0x000fc80004000000 */
[----:B------:R-:W-:Y:S01]  /*0680*/  SEL R23, R23, 0x2, P3 ;  /* 0x0000000217177807 */ /* 0x000fe20001800000 */
[----:B------:R0:W2:Y:S01]  /*0690*/  @!UP1 SYNCS.EXCH.64 URZ, [UR8+0xa8], UR4 ;  /* 0x0000a804083f95b2 */ /* 0x0000a20008000100 */
[----:B------:R-:W-:Y:S01]  /*06a0*/  NOP ;  /* 0x0000000000007918 */ /* 0x000fe20000000000 */
[----:B------:R0:W2:Y:S01]  /*06b0*/  @!UP2 SYNCS.EXCH.64 URZ, [UR9+0x80], UR6 ;  /* 0x00008006093fa5b2 */ /* 0x0000a20008000100 */
[----:B------:R0:W2:Y:S01]  /*06c0*/  @!UP3 SYNCS.EXCH.64 URZ, [UR9+0x88], UR6 ;  /* 0x00008806093fb5b2 */ /* 0x0000a20008000100 */
[----:B------:R0:W2:Y:S01]  /*06d0*/  @!UP4 SYNCS.EXCH.64 URZ, [UR9+0x90], UR6 ;  /* 0x00009006093fc5b2 */ /* 0x0000a20008000100 */
[----:B------:R0:W2:Y:S01]  /*06e0*/  @!UP5 SYNCS.EXCH.64 URZ, [UR9+0x98], UR6 ;  /* 0x00009806093fd5b2 */ /* 0x0000a20008000100 */
[----:B------:R-:W-:Y:S01]  /*06f0*/  NOP ;  /* 0x0000000000007918 */ /* 0x000fe20000000000 */
[----:B--234-:R-:W-:Y:S06]  /*0700*/  BAR.SYNC.DEFER_BLOCKING 0x0 ;  /* 0x0000000000007b1d */ /* 0x01cfec0000010000 */
[----:B0-----:R-:W-:Y:S05]  /*0710*/  @!P1 BRA `(.L_x_3) ;  /* 0x00000000001c9947 */ /* 0x001fea0003800000 */
[----:B------:R-:W0:Y:S02]  /*0720*/  LDC.64 R2, c[0x0][0x598] ;  /* 0x00016600ff027b82 */ /* 0x000e240000000a00 */
[----:B0-----:R-:W2:Y:S02]  /*0730*/  LDG.E.64 R2, desc[UR36][R2.64] ;  /* 0x0000002402027981 */ /* 0x001ea4000c1e1b00 */
[----:B--2---:R-:W-:-:S04]  /*0740*/  ISETP.NE.U32.AND P0, PT, R2, RZ, PT ;  /* 0x000000ff0200720c */ /* 0x004fc80003f05070 */
[----:B------:R-:W-:-:S13]  /*0750*/  ISETP.NE.AND.EX P0, PT, R3, RZ, PT, P0 ;  /* 0x000000ff0300720c */ /* 0x000fda0003f05300 */
[----:B------:R-:W-:Y:S05]  /*0760*/  @!P0 BRA `(.L_x_3) ;  /* 0x0000000000088947 */ /* 0x000fea0003800000 */
[----:B------:R1:W5:Y:S01]  /*0770*/  LD.E R56, desc[UR36][R2.64] ;  /* 0x0000002402387980 */ /* 0x000362000c101900 */
[----:B------:R-:W-:Y:S05]  /*0780*/  BRA `(.L_x_4) ;  /* 0x0000000000247947 */ /* 0x000fea0003800000 */
.L_x_3:
[----:B------:R-:W-:Y:S02]  /*0790*/  ULDC.64 UR4, c[0x0][0x588] ;  /* 0x0001620000047ab9 */ /* 0x000fe40000000a00 */
[----:B------:R-:W-:-:S04]  /*07a0*/  ISETP.NE.U32.AND P0, PT, RZ, UR4, PT ;  /* 0x00000004ff007c0c */ /* 0x000fc8000bf05070 */
[----:B------:R-:W-:-:S13]  /*07b0*/  ISETP.NE.AND.EX P0, PT, RZ, UR5, PT, P0 ;  /* 0x00000005ff007c0c */ /* 0x000fda000bf05300 */
[----:B------:R-:W-:Y:S05]  /*07c0*/  @!P0 BRA `(.L_x_5) ;  /* 0x00000000000c8947 */ /* 0x000fea0003800000 */
[----:B------:R-:W0:Y:S02]  /*07d0*/  LDC.64 R56, c[0x0][0x588] ;  /* 0x00016200ff387b82 */ /* 0x000e240000000a00 */
[----:B0-----:R0:W5:Y:S01]  /*07e0*/  LDG.E R56, desc[UR36][R56.64] ;  /* 0x0000002438387981 */ /* 0x001162000c1e1900 */
[----:B------:R-:W-:Y:S05]  /*07f0*/  BRA `(.L_x_4) ;  /* 0x0000000000087947 */ /* 0x000fea0003800000 */
.L_x_5:
[----:B------:R-:W-:Y:S02]  /*0800*/  ULDC UR4, c[0x0][0x580] ;  /* 0x0001600000047ab9 */ /* 0x000fe40000000800 */
[----:B------:R-:W-:-:S07]  /*0810*/  IMAD.U32 R56, RZ, RZ, UR4 ;  /* 0x00000004ff387e24 */ /* 0x000fce000f8e00ff */
.L_x_4:
[----:B------:R-:W-:Y:S02]  /*0820*/  ULDC.64 UR4, c[0x0][0x5a0] ;  /* 0x0001680000047ab9 */ /* 0x000fe40000000a00 */
[----:B------:R-:W-:-:S04]  /*0830*/  ISETP.NE.U32.AND P0, PT, RZ, UR4, PT ;  /* 0x00000004ff007c0c */ /* 0x000fc8000bf05070 */
[----:B------:R-:W-:-:S13]  /*0840*/  ISETP.NE.AND.EX P0, PT, RZ, UR5, PT, P0 ;  /* 0x00000005ff007c0c */ /* 0x000fda000bf05300 */
[----:B------:R-:W-:Y:S05]  /*0850*/  @!P0 BRA `(.L_x_6) ;  /* 0x00000000001c8947 */ /* 0x000fea0003800000 */
[----:B-1----:R-:W1:Y:S02]  /*0860*/  LDC.64 R2, c[0x0][0x5a0] ;  /* 0x00016800ff027b82 */ /* 0x002e640000000a00 */
[----:B-1----:R-:W2:Y:S02]  /*0870*/  LDG.E.64 R2, desc[UR36][R2.64] ;  /* 0x0000002402027981 */ /* 0x002ea4000c1e1b00 */
[----:B--2---:R-:W-:-:S04]  /*0880*/  ISETP.NE.U32.AND P0, PT, R2, RZ, PT ;  /* 0x000000ff0200720c */ /* 0x004fc80003f05070 */
[----:B------:R-:W-:-:S13]  /*0890*/  ISETP.NE.AND.EX P0, PT, R3, RZ, PT, P0 ;  /* 0x000000ff0300720c */ /* 0x000fda0003f05300 */
[----:B------:R-:W-:Y:S05]  /*08a0*/  @!P0 BRA `(.L_x_6) ;  /* 0x0000000000088947 */ /* 0x000fea0003800000 */
[----:B0-----:R2:W5:Y:S01]  /*08b0*/  LD.E R57, desc[UR36][R2.64] ;  /* 0x0000002402397980 */ /* 0x001562000c101900 */
[----:B------:R-:W-:Y:S05]  /*08c0*/  BRA `(.L_x_7) ;  /* 0x0000000000247947 */ /* 0x000fea0003800000 */
.L_x_6:
[----:B------:R-:W-:Y:S02]  /*08d0*/  ULDC.64 UR4, c[0x0][0x590] ;  /* 0x0001640000047ab9 */ /* 0x000fe40000000a00 */
[----:B------:R-:W-:-:S04]  /*08e0*/  ISETP.NE.U32.AND P0, PT, RZ, UR4, PT ;  /* 0x00000004ff007c0c */ /* 0x000fc8000bf05070 */
[----:B------:R-:W-:-:S13]  /*08f0*/  ISETP.NE.AND.EX P0, PT, RZ, UR5, PT, P0 ;  /* 0x00000005ff007c0c */ /* 0x000fda000bf05300 */
[----:B------:R-:W-:Y:S05]  /*0900*/  @!P0 BRA `(.L_x_8) ;  /* 0x00000000000c8947 */ /* 0x000fea0003800000 */
[----:B-1----:R-:W0:Y:S02]  /*0910*/  LDC.64 R2, c[0x0][0x590] ;  /* 0x00016400ff027b82 */ /* 0x002e240000000a00 */
[----:B0-----:R0:W5:Y:S01]  /*0920*/  LDG.E R57, desc[UR36][R2.64] ;  /* 0x0000002402397981 */ /* 0x001162000c1e1900 */
[----:B------:R-:W-:Y:S05]  /*0930*/  BRA `(.L_x_7) ;  /* 0x0000000000087947 */ /* 0x000fea0003800000 */
.L_x_8:
[----:B------:R-:W-:Y:S02]  /*0940*/  ULDC UR4, c[0x0][0x584] ;  /* 0x0001610000047ab9 */ /* 0x000fe40000000800 */
[----:B0-----:R-:W-:-:S07]  /*0950*/  IMAD.U32 R57, RZ, RZ, UR4 ;  /* 0x00000004ff397e24 */ /* 0x001fce000f8e00ff */
.L_x_7:
[----:B012---:R-:W0:Y:S01]  /*0960*/  LDC R2, c[0x0][0x65c] ;  /* 0x00019700ff027b82 */ /* 0x007e220000000800 */
[----:B------:R-:W1:Y:S01]  /*0970*/  S2R R15, SR_CTAID.Y ;  /* 0x00000000000f7919 */ /* 0x000e620000002600 */
[----:B------:R-:W-:Y:S01]  /*0980*/  ULDC UR6, c[0x0][0x28c] ;  /* 0x0000a30000067ab9 */ /* 0x000fe20000000800 */
[----:B------:R-:W-:Y:S01]  /*0990*/  ISETP.NE.AND P0, PT, R7, 0x2, PT ;  /* 0x000000020700780c */ /* 0x000fe20003f05270 */
[----:B------:R-:W-:Y:S01]  /*09a0*/  UIADD3 UR6, UR6, 0x7f, URZ ;  /* 0x0000007f06067890 */ /* 0x000fe2000fffe03f */
[----:B------:R-:W2:Y:S01]  /*09b0*/  S2R R6, SR_CTAID.X ;  /* 0x0000000000067919 */ /* 0x000ea20000002500 */
[----:B------:R-:W-:Y:S01]  /*09c0*/  UMOV UR38, URZ ;  /* 0x0000003f00267c82 */ /* 0x000fe20008000000 */
[----:B------:R-:W-:Y:S01]  /*09d0*/  UMOV UR39, URZ ;  /* 0x0000003f00277c82 */ /* 0x000fe20008000000 */
[----:B------:R-:W-:Y:S01]  /*09e0*/  USHF.R.S32.HI UR7, URZ, 0x1f, UR6 ;  /* 0x0000001f3f077899 */ /* 0x000fe20008011406 */
[----:B------:R-:W-:-:S03]  /*09f0*/  ULDC.64 UR8, c[0x0][0x650] ;  /* 0x0001940000087ab9 */ /* 0x000fc60000000a00 */
[----:B------:R-:W-:-:S04]  /*0a00*/  ULEA.HI UR7, UR7, UR6, URZ, 0x7 ;  /* 0x0000000607077291 */ /* 0x000fc8000f8f383f */
[----:B------:R-:W-:Y:S01]  /*0a10*/  USHF.R.S32.HI UR40, URZ, 0x7, UR7 ;  /* 0x000000073f287899 */ /* 0x000fe20008011407 */
[----:B0-----:R-:W-:-:S13]  /*0a20*/  ISETP.NE.AND P1, PT, R2, 0x1, PT ;  /* 0x000000010200780c */ /* 0x001fda0003f25270 */
[----:B------:R-:W2:Y:S01]  /*0a30*/  @P1 LDC R17, c[0x0][0x10] ;  /* 0x00000400ff111b82 */ /* 0x000ea20000000800 */
[----:B-1----:R-:W-:Y:S02]  /*0a40*/  @P1 IMAD.MOV.U32 R8, RZ, RZ, R15 ;  /* 0x000000ffff081224 */ /* 0x002fe400078e000f */
[----:B------:R-:W-:Y:S02]  /*0a50*/  @P1 IMAD.MOV.U32 R9, RZ, RZ, RZ ;  /* 0x000000ffff091224 */ /* 0x000fe400078e00ff */
[----:B------:R-:W-:-:S03]  /*0a60*/  @P1 IMAD.MOV.U32 R7, RZ, RZ, RZ ;  /* 0x000000ffff071224 */ /* 0x000fc600078e00ff */
[----:B------:R-:W0:Y:S01]  /*0a70*/  @!P1 LDC R3, c[0x0][0xc] ;  /* 0x00000300ff039b82 */ /* 0x000e220000000800 */
[----:B------:R-:W-:Y:S01]  /*0a80*/  ULDC UR4, c[0x0][0xc] ;  /* 0x0000030000047ab9 */ /* 0x000fe20000000800 */
[----:B------:R-:W-:Y:S02]  /*0a90*/  ULDC UR5, c[0x0][0x10] ;  /* 0x0000040000057ab9 */ /* 0x000fe40000000800 */
[----:B------:R-:W-:-:S04]  /*0aa0*/  UIMAD.WIDE.U32 UR4, UR4, UR5, URZ ;  /* 0x00000005040472a5 */ /* 0x000fc8000f8e003f */
[----:B------:R-:W1:Y:S01]  /*0ab0*/  LDC R0, c[0x0][0x14] ;  /* 0x00000500ff007b82 */ /* 0x000e620000000800 */
[----:B--2---:R-:W-:-:S04]  /*0ac0*/  @P1 IMAD.WIDE.U32 R16, R6, R17, R8 ;  /* 0x0000001106101225 */ /* 0x004fc800078e0008 */
[----:B------:R-:W-:Y:S02]  /*0ad0*/  @P1 IMAD.IADD R17, R17, 0x1, R7 ;  /* 0x0000000111111824 */ /* 0x000fe400078e0207 */
[----:B------:R-:W-:Y:S02]  /*0ae0*/  IMAD.MOV.U32 R7, RZ, RZ, RZ ;  /* 0x000000ffff077224 */ /* 0x000fe400078e00ff */
[----:B0-----:R-:W-:-:S04]  /*0af0*/  @!P1 IMAD.WIDE.U32 R8, R3, R15, R6 ;  /* 0x0000000f03089225 */ /* 0x001fc800078e0006 */
[----:B------:R-:W-:Y:S02]  /*0b00*/  @!P1 IMAD.MOV.U32 R16, RZ, RZ, R8 ;  /* 0x000000ffff109224 */ /* 0x000fe400078e0008 */
[----:B-1----:R-:W-:-:S04]  /*0b10*/  IMAD.WIDE.U32 R10, R0, UR4, RZ ;  /* 0x00000004000a7c25 */ /* 0x002fc8000f8e00ff */
[----:B------:R-:W-:Y:S01]  /*0b20*/  IMAD R3, R0, UR5, RZ ;  /* 0x0000000500037c24 */ /* 0x000fe2000f8e02ff */
[----:B------:R0:W-:Y:S01]  /*0b30*/  STL.64 [R1], R10 ;  /* 0x0000000a01007387 */ /* 0x0001e20000100a00 */
[----:B------:R-:W-:Y:S02]  /*0b40*/  @!P1 IMAD.MOV.U32 R17, RZ, RZ, R9 ;  /* 0x000000ffff119224 */ /* 0x000fe400078e0009 */
[----:B------:R-:W-:Y:S01]  /*0b50*/  IMAD.IADD R0, R11, 0x1, R3 ;  /* 0x000000010b007824 */ /* 0x000fe200078e0203 */
[----:B------:R-:W-:Y:S06]  /*0b60*/  @P0 BRA `(.L_x_9) ;  /* 0x0000000000280947 */ /* 0x000fec0003800000 */
[----:B------:R-:W-:Y:S01]  /*0b70*/  UIMAD.WIDE.U32 UR4, UR40, 0x24924925, URZ ;  /* 0x24924925280478a5 */ /* 0x000fe2000f8e003f */
[----:B------:R-:W-:Y:S01]  /*0b80*/  IADD3 R16, P0, R16, R10, RZ ;  /* 0x0000000a10107210 */ /* 0x000fe20007f1e0ff */
[----:B------:R-:W-:Y:S02]  /*0b90*/  UISETP.GE.U32.AND UP0, UPT, UR40, 0x7, UPT ;  /* 0x000000072800788c */ /* 0x000fe4000bf06070 */
[----:B------:R-:W-:Y:S02]  /*0ba0*/  UIADD3 UR4, -UR5, UR40, URZ ;  /* 0x0000002805047290 */ /* 0x000fe4000fffe13f */
[----:B------:R-:W-:Y:S01]  /*0bb0*/  IMAD.X R17, R0, 0x1, R17, P0 ;  /* 0x0000000100117824 */ /* 0x000fe200000e0611 */
[----:B------:R-:W-:Y:S01]  /*0bc0*/  UMOV UR39, URZ ;  /* 0x0000003f00277c82 */ /* 0x000fe20008000000 */
[----:B------:R-:W-:-:S04]  /*0bd0*/  ULEA.HI UR4, UR4, UR5, URZ, 0x1f ;  /* 0x0000000504047291 */ /* 0x000fc8000f8ff83f */
[----:B------:R-:W-:-:S04]  /*0be0*/  USHF.R.U32.HI UR4, URZ, 0x2, UR4 ;  /* 0x000000023f047899 */ /* 0x000fc80008011604 */
[----:B------:R-:W-:Y:S02]  /*0bf0*/  @UP0 ULOP3.LUT UR39, UR4, 0x1, URZ, 0xc0, !UPT ;  /* 0x0000000104270892 */ /* 0x000fe4000f8ec03f */
[----:B------:R-:W-:-:S12]  /*0c00*/  UIMAD UR38, UR4, -0x7, UR40 ;  /* 0xfffffff9042678a4 */ /* 0x000fd8000f8e0228 */
.L_x_9:
[----:B------:R-:W-:Y:S01]  /*0c10*/  ISETP.GE.U32.AND P0, PT, R16, UR8, PT ;  /* 0x0000000810007c0c */ /* 0x000fe2000bf06070 */
[----:B------:R-:W-:Y:S01]  /*0c20*/  IMAD.MOV.U32 R22, RZ, RZ, -0x1 ;  /* 0xffffffffff167424 */ /* 0x000fe200078e00ff */
[----:B------:R-:W-:Y:S01]  /*0c30*/  PRMT R3, RZ, 0x7610, R3 ;  /* 0x00007610ff037816 */ /* 0x000fe20000000003 */
[----:B------:R-:W-:Y:S01]  /*0c40*/  IMAD.MOV.U32 R18, RZ, RZ, -0x1 ;  /* 0xffffffffff127424 */ /* 0x000fe200078e00ff */
[----:B------:R-:W-:Y:S01]  /*0c50*/  ISETP.GE.U32.AND.EX P0, PT, R17, UR9, PT, P0 ;  /* 0x0000000911007c0c */ /* 0x000fe2000bf06100 */
[----:B------:R-:W-:-:S12]  /*0c60*/  IMAD.MOV.U32 R19, RZ, RZ, -0x1 ;  /* 0xffffffffff137424 */ /* 0x000fd800078e00ff */
[----:B------:R-:W-:Y:S05]  /*0c70*/  @P0 BRA `(.L_x_10) ;  /* 0x0000000400580947 */ /* 0x000fea0003800000 */
[----:B------:R-:W1:Y:S01]  /*0c80*/  LDC.64 R20, c[0x0][0x628] ;  /* 0x00018a00ff147b82 */ /* 0x000e620000000a00 */
[----:B------:R-:W-:Y:S02]  /*0c90*/  IMAD.MOV.U32 R8, RZ, RZ, R16 ;  /* 0x000000ffff087224 */ /* 0x000fe400078e0010 */
[----:B------:R-:W-:-:S05]  /*0ca0*/  IMAD.MOV.U32 R9, RZ, RZ, R17 ;  /* 0x000000ffff097224 */ /* 0x000fca00078e0011 */
[----:B------:R-:W2:Y:S08]  /*0cb0*/  LDC R18, c[0x0][0x630] ;  /* 0x00018c00ff127b82 */ /* 0x000eb00000000800 */
[----:B------:R-:W3:Y:S01]  /*0cc0*/  LDC.64 R24, c[0x0][0x620] ;  /* 0x00018800ff187b82 */ /* 0x000ee20000000a00 */
[----:B-1----:R-:W-:-:S04]  /*0cd0*/  ISETP.NE.U32.AND P0, PT, R20, RZ, PT ;  /* 0x000000ff1400720c */ /* 0x002fc80003f05070 */
[----:B------:R-:W-:-:S13]  /*0ce0*/  ISETP.NE.AND.EX P0, PT, R21, RZ, PT, P0 ;  /* 0x000000ff1500720c */ /* 0x000fda0003f05300 */
[----:B--23--:R-:W-:Y:S05]  /*0cf0*/  @!P0 BRA `(.L_x_11) ;  /* 0x0000000000288947 */ /* 0x00cfea0003800000 */
[----:B------:R-:W1:Y:S02]  /*0d00*/  LDC R3, c[0x0][0x634] ;  /* 0x00018d00ff037b82 */ /* 0x000e640000000800 */
[----:B-1----:R-:W-:-:S05]  /*0d10*/  IADD3 R3, P0, R16, R3, RZ ;  /* 0x0000000310037210 */ /* 0x002fca0007f1e0ff */
[----:B------:R-:W-:-:S04]  /*0d20*/  IMAD.X R19, RZ, RZ, R17, P0 ;  /* 0x000000ffff137224 */ /* 0x000fc800000e0611 */
[----:B------:R-:W-:-:S04]  /*0d30*/  IMAD.WIDE.U32 R8, R19, R20, RZ ;  /* 0x0000001413087225 */ /* 0x000fc800078e00ff */
[----:B0-----:R-:W-:-:S04]  /*0d40*/  IMAD.WIDE.U32 R10, P0, R3, R21, R8 ;  /* 0x00000015030a7225 */ /* 0x001fc80007800008 */
[----:B------:R-:W-:-:S04]  /*0d50*/  IMAD.WIDE.U32 R8, R3, R20, RZ ;  /* 0x0000001403087225 */ /* 0x000fc800078e00ff */
[----:B------:R-:W-:Y:S01]  /*0d60*/  IMAD.X R13, RZ, RZ, RZ, P0 ;  /* 0x000000ffff0d7224 */ /* 0x000fe200000e06ff */
[----:B------:R-:W-:Y:S01]  /*0d70*/  IADD3 RZ, P0, R9, R10, RZ ;  /* 0x0000000a09ff7210 */ /* 0x000fe20007f1e0ff */
[----:B------:R-:W-:-:S04]  /*0d80*/  IMAD.MOV.U32 R12, RZ, RZ, R11 ;  /* 0x000000ffff0c7224 */ /* 0x000fc800078e000b */
[----:B------:R-:W-:-:S08]  /*0d90*/  IMAD.WIDE.U32.X R8, R19, R21, R12, P0 ;  /* 0x0000001513087225 */ /* 0x000fd000000e040c */
.L_x_11:
[-CC-:B------:R-:W-:Y:S01]  /*0da0*/  SHF.R.U64 R30, R8, R18.reuse, R9.reuse ;  /* 0x00000012081e7219 */ /* 0x180fe20000001209 */
[----:B------:R-:W1:Y:S01]  /*0db0*/  LDC R12, c[0x0][0x618] ;  /* 0x00018600ff0c7b82 */ /* 0x000e620000000800 */
[----:B------:R-:W-:Y:S01]  /*0dc0*/  SHF.R.U32.HI R7, RZ, R18, R9 ;  /* 0x00000012ff077219 */ /* 0x000fe20000011609 */
[----:B------:R-:W-:Y:S01]  /*0dd0*/  ULDC UR4, c[0x0][0x150] ;  /* 0x0000540000047ab9 */ /* 0x000fe20000000800 */
[----:B0-----:R-:W-:Y:S02]  /*0de0*/  IADD3 R11, P0, RZ, -R30, RZ ;  /* 0x8000001eff0b7210 */ /* 0x001fe40007f1e0ff */
[----:B------:R-:W-:-:S03]  /*0df0*/  I2FP.F32.U32 R3, R6 ;  /* 0x0000000600037245 */ /* 0x000fc60000201000 */
[----:B------:R-:W0:Y:S01]  /*0e00*/  LDC.64 R26, c[0x0][0x640] ;  /* 0x00019000ff1a7b82 */ /* 0x000e220000000a00 */
[----:B------:R-:W-:Y:S02]  /*0e10*/  IMAD.X R13, RZ, RZ, ~R7, P0 ;  /* 0x000000ffff0d7224 */ /* 0x000fe400000e0e07 */
[----:B------:R-:W-:Y:S01]  /*0e20*/  FMUL R3, R3, UR4 ;  /* 0x0000000403037c20 */ /* 0x000fe20008400000 */
[----:B------:R-:W-:Y:S01]  /*0e30*/  IMAD.WIDE.U32 R8, R11, R24, R16 ;  /* 0x000000180b087225 */ /* 0x000fe200078e0010 */
[----:B------:R-:W-:-:S03]  /*0e40*/  ULDC UR4, c[0x0][0x154] ;  /* 0x0000550000047ab9 */ /* 0x000fc60000000800 */
[----:B------:R-:W-:Y:S01]  /*0e50*/  IMAD R10, R13, R24, RZ ;  /* 0x000000180d0a7224 */ /* 0x000fe200078e02ff */
[----:B------:R-:W2:Y:S01]  /*0e60*/  LDC R7, c[0x0][0x144] ;  /* 0x00005100ff077b82 */ /* 0x000ea20000000800 */
[----:B------:R-:W3:Y:S02]  /*0e70*/  F2I.U32.TRUNC.NTZ R3, R3 ;  /* 0x0000000300037305 */ /* 0x000ee4000020f000 */
[----:B------:R-:W-:-:S04]  /*0e80*/  IMAD R11, R11, R25, R10 ;  /* 0x000000190b0b7224 */ /* 0x000fc800078e020a */
[----:B------:R-:W-:Y:S01]  /*0e90*/  IMAD.IADD R9, R9, 0x1, R11 ;  /* 0x0000000109097824 */ /* 0x000fe200078e020b */
[----:B------:R-:W4:Y:S01]  /*0ea0*/  LDC R18, c[0x0][0x608] ;  /* 0x00018200ff127b82 */ /* 0x000f220000000800 */
[----:B------:R-:W-:-:S03]  /*0eb0*/  IMAD.MOV.U32 R11, RZ, RZ, -0x1 ;  /* 0xffffffffff0b7424 */ /* 0x000fc600078e00ff */
[-C--:B-1----:R-:W-:Y:S02]  /*0ec0*/  SHF.R.U64 R22, R8, R12.reuse, R9 ;  /* 0x0000000c08167219 */ /* 0x082fe40000001209 */
[----:B------:R-:W-:Y:S02]  /*0ed0*/  I2FP.F32.U32 R8, R15 ;  /* 0x0000000f00087245 */ /* 0x000fe40000201000 */
[----:B------:R-:W1:Y:S01]  /*0ee0*/  LDC R24, c[0x0][0x658] ;  /* 0x00019600ff187b82 */ /* 0x000e620000000800 */
[----:B0-----:R-:W-:Y:S01]  /*0ef0*/  ISETP.NE.U32.AND P0, PT, R26, RZ, PT ;  /* 0x000000ff1a00720c */ /* 0x001fe20003f05070 */
[----:B---3--:R-:W-:Y:S01]  /*0f00*/  IMAD.MOV R10, RZ, RZ, -R3 ;  /* 0x000000ffff0a7224 */ /* 0x008fe200078e0a03 */
[----:B------:R-:W-:Y:S01]  /*0f10*/  SHF.R.U32.HI R9, RZ, R12, R9 ;  /* 0x0000000cff097219 */ /* 0x000fe20000011609 */
[----:B------:R-:W-:Y:S01]  /*0f20*/  FMUL R8, R8, UR4 ;  /* 0x0000000408087c20 */ /* 0x000fe20008400000 */
[----:B------:R-:W-:-:S03]  /*0f30*/  ISETP.NE.AND.EX P0, PT, R27, RZ, PT, P0 ;  /* 0x000000ff1b00720c */ /* 0x000fc60003f05300 */
[----:B------:R-:W0:Y:S01]  /*0f40*/  LDC R20, c[0x0][0x148] ;  /* 0x00005200ff147b82 */ /* 0x000e220000000800 */
[----:B--2---:R-:W-:-:S07]  /*0f50*/  IMAD R3, R7, R10, R6 ;  /* 0x0000000a07037224 */ /* 0x004fce00078e0206 */
[----:B------:R-:W2:Y:S01]  /*0f60*/  LDC R21, c[0x0][0x600] ;  /* 0x00018000ff157b82 */ /* 0x000ea20000000800 */
[-CC-:B----4-:R-:W-:Y:S02]  /*0f70*/  SHF.R.U64 R32, R22, R18.reuse, R9.reuse ;  /* 0x0000001216207219 */ /* 0x190fe40000001209 */
[----:B------:R-:W-:Y:S01]  /*0f80*/  SHF.R.U32.HI R7, RZ, R18, R9 ;  /* 0x00000012ff077219 */ /* 0x000fe20000011609 */
[----:B------:R-:W-:Y:S01]  /*0f90*/  IMAD.MOV.U32 R9, RZ, RZ, 0x1 ;  /* 0x00000001ff097424 */ /* 0x000fe200078e00ff */
[----:B------:R3:W4:Y:S03]  /*0fa0*/  F2I.U32.TRUNC.NTZ R18, R8 ;  /* 0x0000000800127305 */ /* 0x000726000020f000 */
[----:B------:R-:W0:Y:S01]  /*0fb0*/  LDC R25, c[0x0][0x648] ;  /* 0x00019200ff197b82 */ /* 0x000e220000000800 */
[-C--:B-1----:R-:W-:Y:S02]  /*0fc0*/  SHF.L.U32 R6, R11, R24.reuse, RZ ;  /* 0x000000180b067219 */ /* 0x082fe400000006ff */
[----:B------:R-:W-:-:S02]  /*0fd0*/  SHF.R.U64 R34, R32, R24, R7 ;  /* 0x0000001820227219 */ /* 0x000fc40000001207 */
[----:B------:R-:W-:Y:S02]  /*0fe0*/  LOP3.LUT R13, RZ, R6, RZ, 0x33, !PT ;  /* 0x00000006ff0d7212 */ /* 0x000fe400078e33ff */
[-C--:B------:R-:W-:Y:S01]  /*0ff0*/  SHF.R.U32.HI R7, RZ, R24.reuse, R7 ;  /* 0x00000018ff077219 */ /* 0x080fe20000011607 */
[----:B------:R-:W1:Y:S01]  /*1000*/  LDC R29, c[0x0][0x638] ;  /* 0x00018e00ff1d7b82 */ /* 0x000e620000000800 */
[----:B------:R-:W-:Y:S01]  /*1010*/  SHF.L.U32 R12, R9, R24, RZ ;  /* 0x00000018090c7219 */ /* 0x000fe200000006ff */
[----:B------:R-:W-:-:S06]  /*1020*/  IMAD.MOV.U32 R6, RZ, RZ, R34 ;  /* 0x000000ffff067224 */ /* 0x000fcc00078e0022 */
[----:B------:R-:W0:Y:S01]  /*1030*/  LDC R28, c[0x0][0x610] ;  /* 0x00018400ff1c7b82 */ /* 0x000e220000000800 */
[----:B---34-:R-:W-:Y:S05]  /*1040*/  @!P0 BRA `(.L_x_12) ;  /* 0x0000000000288947 */ /* 0x018fea0003800000 */
[----:B------:R-:W3:Y:S02]  /*1050*/  LDC R11, c[0x0][0x64c] ;  /* 0x00019300ff0b7b82 */ /* 0x000ee40000000800 */
[----:B---3--:R-:W-:-:S05]  /*1060*/  IADD3 R11, P0, R34, R11, RZ ;  /* 0x0000000b220b7210 */ /* 0x008fca0007f1e0ff */
[----:B------:R-:W-:-:S04]  /*1070*/  IMAD.X R19, RZ, RZ, R7, P0 ;  /* 0x000000ffff137224 */ /* 0x000fc800000e0607 */
[----:B------:R-:W-:-:S04]  /*1080*/  IMAD.WIDE.U32 R6, R19, R26, RZ ;  /* 0x0000001a13067225 */ /* 0x000fc800078e00ff */
[----:B------:R-:W-:-:S04]  /*1090*/  IMAD.WIDE.U32 R8, P0, R11, R27, R6 ;  /* 0x0000001b0b087225 */ /* 0x000fc80007800006 */
[----:B------:R-:W-:-:S04]  /*10a0*/  IMAD.WIDE.U32 R6, R11, R26, RZ ;  /* 0x0000001a0b067225 */ /* 0x000fc800078e00ff */
[----:B------:R-:W-:Y:S01]  /*10b0*/  IMAD.X R11, RZ, RZ, RZ, P0 ;  /* 0x000000ffff0b7224 */ /* 0x000fe200000e06ff */
[----:B------:R-:W-:Y:S01]  /*10c0*/  IADD3 RZ, P0, R7, R8, RZ ;  /* 0x0000000807ff7210 */ /* 0x000fe20007f1e0ff */
[----:B------:R-:W-:-:S04]  /*10d0*/  IMAD.MOV.U32 R10, RZ, RZ, R9 ;  /* 0x000000ffff0a7224 */ /* 0x000fc800078e0009 */
[----:B------:R-:W-:-:S08]  /*10e0*/  IMAD.WIDE.U32.X R6, R19, R27, R10, P0 ;  /* 0x0000001b13067225 */ /* 0x000fd000000e040a */
.L_x_12:
[----:B0-----:R-:W-:Y:S01]  /*10f0*/  SHF.R.U64 R6, R6, R25, R7 ;  /* 0x0000001906067219 */ /* 0x001fe20000001207 */
[----:B--2---:R-:W-:Y:S01]  /*1100*/  VIADD R7, R21, 0xffffffff ;  /* 0xffffffff15077836 */ /* 0x004fe20000000000 */
[----:B------:R-:W-:Y:S01]  /*1110*/  LOP3.LUT R13, R32, R13, RZ, 0xc0, !PT ;  /* 0x0000000d200d7212 */ /* 0x000fe200078ec0ff */
[----:B------:R-:W-:Y:S02]  /*1120*/  IMAD.MOV R18, RZ, RZ, -R18 ;  /* 0x000000ffff127224 */ /* 0x000fe400078e0a12 */
[----:B------:R-:W-:Y:S01]  /*1130*/  IMAD.MOV R8, RZ, RZ, -R6 ;  /* 0x000000ffff087224 */ /* 0x000fe200078e0a06 */
[----:B------:R-:W-:Y:S01]  /*1140*/  LOP3.LUT R7, R22, R7, RZ, 0xc0, !PT ;  /* 0x0000000716077212 */ /* 0x000fe200078ec0ff */
[----:B------:R-:W-:Y:S02]  /*1150*/  IMAD R12, R12, R6, R13 ;  /* 0x000000060c0c7224 */ /* 0x000fe400078e020d */
[----:B------:R-:W-:Y:S02]  /*1160*/  @P1 IMAD R3, R20, R18, R15 ;  /* 0x0000001214031224 */ /* 0x000fe400078e020f */
[----:B-1----:R-:W-:-:S02]  /*1170*/  IMAD R6, R8, R29, R34 ;  /* 0x0000001d08067224 */ /* 0x002fc400078e0222 */
[----:B------:R-:W-:Y:S02]  /*1180*/  IMAD R22, R12, R28, R3 ;  /* 0x0000001c0c167224 */ /* 0x000fe400078e0203 */
[----:B------:R-:W-:Y:S02]  /*1190*/  IMAD R7, R6, R21, R7 ;  /* 0x0000001506077224 */ /* 0x000fe400078e0207 */
[----:B------:R-:W-:Y:S02]  /*11a0*/  IMAD.MOV.U32 R3, RZ, RZ, 0x1 ;  /* 0x00000001ff037424 */ /* 0x000fe400078e00ff */
[----:B------:R-:W-:Y:S01]  /*11b0*/  IMAD.MOV.U32 R19, RZ, RZ, R30 ;  /* 0x000000ffff137224 */ /* 0x000fe200078e001e */
[----:B------:R-:W-:Y:S02]  /*11c0*/  SEL R18, R7, R22, !P1 ;  /* 0x0000001607127207 */ /* 0x000fe40004800000 */
[----:B------:R-:W-:-:S07]  /*11d0*/  SEL R22, R22, R7, !P1 ;  /* 0x0000000716167207 */ /* 0x000fce0004800000 */
.L_x_10:
[----:B------:R-:W-:Y:S05]  /*11e0*/  @!P2 BRA `(.L_x_13) ;  /* 0x0000003800e4a947 */ /* 0x000fea0003800000 */
[----:B------:R-:W-:-:S13]  /*11f0*/  ISETP.GT.U32.AND P0, PT, R31, 0x1, PT ;  /* 0x000000011f00780c */ /* 0x000fda0003f04070 */
[----:B------:R-:W-:Y:S05]  /*1200*/  @P0 EXIT ;  /* 0x000000000000094d */ /* 0x000fea0003800000 */
.L_x_14:
[----:B------:R-:W-:-:S08]  /*1210*/  NOP ;  /* 0x0000000000007918 */ /* 0x000fd00000000000 */
[----:B------:R-:W1:Y:S02]  /*1220*/  USETMAXREG.TRY_ALLOC.CTAPOOL UP0, 0xe8 ;  /* 0x000000e8000079c8 */ /* 0x000e640008000600 */
[----:B-1----:R-:W-:-:S13]  /*1230*/  PLOP3.LUT P0, PT, PT, PT, UP0, 0x80, 0x0 ;  /* 0x000000000000781c */ /* 0x002fda0003f0f008 */
[----:B------:R-:W-:Y:S05]  /*1240*/  @!P0 BRA `(.L_x_14) ;  /* 0xfffffffc00f08947 */ /* 0x000fea000383ffff */
[----:B------:R-:W-:-:S13]  /*1250*/  LOP3.LUT P0, RZ, R3, 0xff, RZ, 0xc0, !PT ;  /* 0x000000ff03ff7812 */ /* 0x000fda000780c0ff */
[----:B------:R-:W-:Y:S05]  /*1260*/  @!P0 EXIT ;  /* 0x000000000000894d */ /* 0x000fea0003800000 */
[----:B------:R-:W2:Y:S01]  /*1270*/  LDL.64 R8, [R1] ;  /* 0x0000000001087983 */ /* 0x000ea20000100a00 */
[----:B------:R-:W-:Y:S01]  /*1280*/  SHF.R.S32.HI R4, RZ, 0x1f, R5 ;  /* 0x0000001fff047819 */ /* 0x000fe20000011405 */
[----:B------:R-:W1:Y:S01]  /*1290*/  S2UR UR4, SR_CgaCtaId ;  /* 0x00000000000479c3 */ /* 0x000e620000008800 */
[----:B------:R-:W-:Y:S01]  /*12a0*/  UMOV UR41, 0x400 ;  /* 0x0000040000297882 */ /* 0x000fe20000000000 */
[----:B------:R-:W-:Y:S01]  /*12b0*/  UISETP.LT.AND UP0, UPT, UR40, 0x1, UPT ;  /* 0x000000012800788c */ /* 0x000fe2000bf01270 */
[CC--:B------:R-:W-:Y:S01]  /*12c0*/  LEA.HI R3, R4.reuse, R5.reuse, RZ, 0x2 ;  /* 0x0000000504037211 */ /* 0x0c0fe200078f10ff */
[----:B------:R-:W-:Y:S01]  /*12d0*/  UIADD3 UR5, UR43, -0x1, URZ ;  /* 0xffffffff2b057890 */ /* 0x000fe2000fffe03f */
[----:B------:R-:W-:Y:S01]  /*12e0*/  LEA.HI R4, R4, R5, RZ, 0x5 ;  /* 0x0000000504047211 */ /* 0x000fe200078f28ff */
[----:B------:R-:W-:Y:S01]  /*12f0*/  USEL UR42, UR40, 0x1, UP0 ;  /* 0x00000001282a7887 */ /* 0x000fe20008000000 */
[--C-:B------:R-:W-:Y:S01]  /*1300*/  SHF.R.S32.HI R58, RZ, 0x2, R3.reuse ;  /* 0x00000002ff3a7819 */ /* 0x100fe20000011403 */
[----:B------:R-:W3:Y:S01]  /*1310*/  LDC R64, c[0x0][0x658] ;  /* 0x00019600ff407b82 */ /* 0x000ee20000000800 */
[----:B------:R-:W-:Y:S01]  /*1320*/  SHF.R.S32.HI R7, RZ, 0x1f, R3 ;  /* 0x0000001fff077819 */ /* 0x000fe20000011403 */
[----:B------:R-:W-:Y:S01]  /*1330*/  UISETP.NE.AND UP0, UPT, UR5, URZ, UPT ;  /* 0x0000003f0500728c */ /* 0x000fe2000bf05270 */
[----:B------:R-:W-:Y:S01]  /*1340*/  LOP3.LUT R6, R3, 0xfffffffc, RZ, 0xc0, !PT ;  /* 0xfffffffc03067812 */ /* 0x000fe200078ec0ff */
[----:B------:R-:W-:Y:S01]  /*1350*/  ULDC UR8, c[0x0][0x284] ;  /* 0x0000a10000087ab9 */ /* 0x000fe20000000800 */
[----:B------:R-:W-:Y:S01]  /*1360*/  LEA.HI R7, R7, R58, RZ, 0x3 ;  /* 0x0000003a07077211 */ /* 0x000fe200078f18ff */
[----:B------:R-:W-:Y:S01]  /*1370*/  USEL UR7, URZ, 0x1, UP0 ;  /* 0x000000013f077887 */ /* 0x000fe20008000000 */
[----:B------:R-:W-:Y:S01]  /*1380*/  SHF.R.S32.HI R3, RZ, 0x5, R4 ;  /* 0x00000005ff037819 */ /* 0x000fe20000011404 */
[----:B------:R-:W4:Y:S01]  /*1390*/  LDC.64 R62, c[0x0][0x5c8] ;  /* 0x00017200ff3e7b82 */ /* 0x000f220000000a00 */
[----:B------:R-:W-:Y:S01]  /*13a0*/  LOP3.LUT R7, R7, 0xfffffff8, RZ, 0xc0, !PT ;  /* 0xfffffff807077812 */ /* 0x000fe200078ec0ff */
[----:B------:R-:W-:Y:S01]  /*13b0*/  IMAD.IADD R6, R5, 0x1, -R6 ;  /* 0x0000000105067824 */ /* 0x000fe200078e0a06 */
[----:B------:R-:W-:Y:S01]  /*13c0*/  LOP3.LUT R72, R23, 0x1, RZ, 0xfc, !PT ;  /* 0x0000000117487812 */ /* 0x000fe200078efcff */
[----:B------:R-:W-:Y:S01]  /*13d0*/  IMAD.MOV.U32 R5, RZ, RZ, 0x1 ;  /* 0x00000001ff057424 */ /* 0x000fe200078e00ff */
[----:B------:R-:W-:Y:S01]  /*13e0*/  USHF.L.U32 UR47, UR40, 0x1, URZ ;  /* 0x00000001282f7899 */ /* 0x000fe2000800063f */
[----:B------:R-:W-:Y:S01]  /*13f0*/  IMAD.IADD R58, R58, 0x1, -R7 ;  /* 0x000000013a3a7824 */ /* 0x000fe200078e0a07 */
[----:B------:R-:W-:Y:S01]  /*1400*/  UIADD3 UR42, -UR42, UR40, URZ ;  /* 0x000000282a2a7290 */ /* 0x000fe2000fffe13f */
[----:B------:R-:W0:Y:S01]  /*1410*/  LDC R65, c[0x0][0x288] ;  /* 0x0000a200ff417b82 */ /* 0x000e220000000800 */
[----:B-1----:R-:W-:Y:S01]  /*1420*/  ULEA UR41, UR4, UR41, 0x18 ;  /* 0x0000002904297291 */ /* 0x002fe2000f8ec03f */
[C-C-:B------:R-:W-:Y:S01]  /*1430*/  IMAD R69, R3.reuse, -0x10, -R58.reuse ;  /* 0xfffffff003457824 */ /* 0x140fe200078e0a3a */
[--C-:B------:R-:W-:Y:S01]  /*1440*/  SHF.R.S32.HI R59, RZ, 0x1f, R58.reuse ;  /* 0x0000001fff3b7819 */ /* 0x100fe2000001143a */
[----:B------:R-:W-:Y:S01]  /*1450*/  USHF.L.U32 UR4, UR5, 0x3, URZ ;  /* 0x0000000305047899 */ /* 0x000fe2000800063f */
[----:B------:R-:W-:Y:S01]  /*1460*/  IMAD.SHL.U32 R60, R6, 0x2, RZ ;  /* 0x00000002063c7824 */ /* 0x000fe200078e00ff */
[----:B------:R-:W-:Y:S01]  /*1470*/  UIADD3 UR5, UR41, 0x180, URZ ;  /* 0x0000018029057890 */ /* 0x000fe2000fffe03f */
[----:B------:R-:W-:Y:S01]  /*1480*/  IMAD.U32 R73, RZ, RZ, UR7 ;  /* 0x00000007ff497e24 */ /* 0x000fe2000f8e00ff */
[----:B------:R-:W1:Y:S01]  /*1490*/  LDC R67, c[0x0][0x600] ;  /* 0x00018000ff437b82 */ /* 0x000e620000000800 */
[----:B------:R-:W-:Y:S01]  /*14a0*/  IMAD.WIDE R58, R3, 0x10, R58 ;  /* 0x00000010033a7825 */ /* 0x000fe200078e023a */
[----:B------:R-:W-:Y:S01]  /*14b0*/  UIADD3 UR6, UR41, 0x1c180, URZ ;  /* 0x0001c18029067890 */ /* 0x000fe2000fffe03f */
[----:B------:R-:W-:Y:S01]  /*14c0*/  SHF.R.S32.HI R61, RZ, 0x1f, R60 ;  /* 0x0000001fff3d7819 */ /* 0x000fe2000001143c */
[----:B------:R-:W-:Y:S01]  /*14d0*/  USHF.R.U32.HI UR5, URZ, 0x4, UR5 ;  /* 0x000000043f057899 */ /* 0x000fe20008011605 */
[----:B------:R-:W-:Y:S01]  /*14e0*/  IMAD.MOV.U32 R3, RZ, RZ, -0x1 ;  /* 0xffffffffff037424 */ /* 0x000fe200078e00ff */
[----:B------:R-:W-:Y:S01]  /*14f0*/  USHF.R.U32.HI UR6, URZ, 0x4, UR6 ;  /* 0x000000043f067899 */ /* 0x000fe20008011606 */
[----:B------:R-:W-:Y:S01]  /*1500*/  VIADD R69, R69, UR8 ;  /* 0x0000000845457c36 */ /* 0x000fe20008000000 */
[----:B------:R-:W-:Y:S01]  /*1510*/  UIADD3 UR48, UR41, 0x80, URZ ;  /* 0x0000008029307890 */ /* 0x000fe2000fffe03f */
[C---:B----4-:R-:W-:Y:S01]  /*1520*/  SHF.L.U64.HI R63, R62.reuse, 0x3, R63 ;  /* 0x000000033e3f7819 */ /* 0x050fe2000001023f */
[----:B------:R-:W-:Y:S01]  /*1530*/  ULOP3.LUT UR4, UR4, 0x8, URZ, 0xc0, !UPT ;  /* 0x0000000804047892 */ /* 0x000fe2000f8ec03f */
[-C--:B---3--:R-:W-:Y:S01]  /*1540*/  SHF.L.U32 R3, R3, R64.reuse, RZ ;  /* 0x0000004003037219 */ /* 0x088fe200000006ff */
[----:B------:R-:W-:Y:S01]  /*1550*/  ULOP3.LUT UR5, UR5, 0x3fff, URZ, 0xc0, !UPT ;  /* 0x00003fff05057892 */ /* 0x000fe2000f8ec03f */
[----:B------:R-:W-:Y:S01]  /*1560*/  SHF.L.U32 R64, R5, R64, RZ ;  /* 0x0000004005407219 */ /* 0x000fe200000006ff */
[----:B------:R-:W-:Y:S01]  /*1570*/  ULOP3.LUT UR6, UR6, 0x3fff, URZ, 0xc0, !UPT ;  /* 0x00003fff06067892 */ /* 0x000fe2000f8ec03f */
[----:B------:R-:W-:Y:S01]  /*1580*/  IMAD.SHL.U32 R62, R62, 0x8, RZ ;  /* 0x000000083e3e7824 */ /* 0x000fe200078e00ff */
[----:B------:R-:W-:Y:S01]  /*1590*/  LOP3.LUT R68, RZ, R3, RZ, 0x33, !PT ;  /* 0x00000003ff447212 */ /* 0x000fe200078e33ff */
[----:B0-----:R-:W-:Y:S01]  /*15a0*/  IMAD R65, R6, -0x2, R65 ;  /* 0xfffffffe06417824 */ /* 0x001fe200078e0241 */
[----:B------:R-:W-:-:S02]  /*15b0*/  ULEA UR43, UR43, UR48, 0x3 ;  /* 0x000000302b2b7291 */ /* 0x000fc4000f8e183f */
[----:B------:R-:W-:Y:S02]  /*15c0*/  ULOP3.LUT UR49, UR4, 0x8, URZ, 0x3c, !UPT ;  /* 0x0000000804317892 */ /* 0x000fe4000f8e3c3f */
[----:B------:R-:W-:Y:S01]  /*15d0*/  ULOP3.LUT UR44, UR4, 0x18, URZ, 0x3c, !UPT ;  /* 0x00000018042c7892 */ /* 0x000fe2000f8e3c3f */
[----:B-1----:R-:W-:Y:S01]  /*15e0*/  VIADD R67, R67, 0xffffffff ;  /* 0xffffffff43437836 */ /* 0x002fe20000000000 */
[----:B------:R-:W-:Y:S02]  /*15f0*/  ULOP3.LUT UR45, UR5, 0x10000, URZ, 0xfc, !UPT ;  /* 0x00010000052d7892 */ /* 0x000fe4000f8efc3f */
[----:B------:R-:W-:Y:S01]  /*1600*/  ULOP3.LUT UR46, UR6, 0x10000, URZ, 0xfc, !UPT ;  /* 0x00010000062e7892 */ /* 0x000fe2000f8efc3f */
[----:B--2---:R-:W-:-:S11]  /*1610*/  SHF.L.U64.HI R66, R8, 0x1, R0 ;  /* 0x0000000108427819 */ /* 0x004fd60000010200 */
.L_x_98:
[----:B------:R-:W-:-:S04]  /*1620*/  SHF.L.U32 R0, R73, 0x1f, RZ ;  /* 0x0000001f49007819 */ /* 0x000fc800000006ff */
[----:B------:R-:W0:Y:S02]  /*1630*/  SYNCS.PHASECHK.TRANS64.TRYWAIT P0, [UR43+-0x8], R0 ;  /* 0xfffff800ff0075a7 */ /* 0x000e24000800016b */
[----:B01-34-:R-:W-:Y:S05]  /*1640*/  @!P0 BRA `(.L_x_15) ;  /* 0x0000004800508947 */ /* 0x01bfea0003800000 */
.L_x_123:
[----:B------:R-:W-:Y:S02]  /*1650*/  ULDC UR4, c[0x0][0x28c] ;  /* 0x0000a30000047ab9 */ /* 0x000fe40000000800 */
[----:B------:R-:W-:-:S13]  /*1660*/  ISETP.LT.AND P0, PT, RZ, UR4, PT ;  /* 0x00000004ff007c0c */ /* 0x000fda000bf01270 */
[----:B------:R-:W-:Y:S05]  /*1670*/  @P0 BRA `(.L_x_16) ;  /* 0x0000000000400947 */ /* 0x000fea0003800000 */
[----:B0-----:R-:W-:Y:S01]  /*1680*/  MOV R0, 0x0 ;  /* 0x0000000000007802 */ /* 0x001fe20000000f00 */
[----:B------:R-:W-:Y:S01]  /*1690*/  ULDC.64 UR4, c[0x4][0x68] ;  /* 0x01001a0000047ab9 */ /* 0x000fe20000000a00 */
[----:B------:R-:W-:Y:S01]  /*16a0*/  ULDC.64 UR6, c[0x4][0x8] ;  /* 0x0100020000067ab9 */ /* 0x000fe20000000a00 */
[----:B------:R-:W-:Y:S01]  /*16b0*/  IMAD.U32 R4, RZ, RZ, UR4 ;  /* 0x00000004ff047e24 */ /* 0x000fe2000f8e00ff */
[----:B------:R0:W1:Y:S01]  /*16c0*/  LDC.64 R14, c[0x4][R0] ;  /* 0x01000000000e7b82 */ /* 0x0000620000000a00 */
[----:B------:R-:W-:Y:S01]  /*16d0*/  IMAD.U32 R5, RZ, RZ, UR5 ;  /* 0x00000005ff057e24 */ /* 0x000fe2000f8e00ff */
[----:B------:R-:W-:Y:S01]  /*16e0*/  ULDC.64 UR4, c[0x4][0x70] ;  /* 0x01001c0000047ab9 */ /* 0x000fe20000000a00 */
[----:B------:R-:W-:Y:S02]  /*16f0*/  IMAD.U32 R10, RZ, RZ, UR6 ;  /* 0x00000006ff0a7e24 */ /* 0x000fe4000f8e00ff */
[----:B------:R-:W-:Y:S02]  /*1700*/  IMAD.U32 R6, RZ, RZ, UR4 ;  /* 0x00000004ff067e24 */ /* 0x000fe4000f8e00ff */
[----:B------:R-:W-:-:S02]  /*1710*/  IMAD.U32 R7, RZ, RZ, UR5 ;  /* 0x00000005ff077e24 */ /* 0x000fc4000f8e00ff */
[----:B------:R-:W-:Y:S02]  /*1720*/  IMAD.U32 R11, RZ, RZ, UR7 ;  /* 0x00000007ff0b7e24 */ /* 0x000fe4000f8e00ff */
[----:B------:R-:W-:Y:S02]  /*1730*/  IMAD.MOV.U32 R8, RZ, RZ, 0x1e1 ;  /* 0x000001e1ff087424 */ /* 0x000fe400078e00ff */
[----:B------:R-:W-:Y:S02]  /*1740*/  IMAD.MOV.U32 R12, RZ, RZ, 0x1 ;  /* 0x00000001ff0c7424 */ /* 0x000fe400078e00ff */
[----:B0-----:R-:W-:-:S07]  /*1750*/  IMAD.MOV.U32 R13, RZ, RZ, RZ ;  /* 0x000000ffff0d7224 */ /* 0x001fce00078e00ff */
[----:B------:R-:W-:-:S07]  /*1760*/  LEPC R20, `(.L_x_16) ;  /* 0x000000001014794e */ /* 0x000fce0000000000 */
[----:B-1---5:R-:W-:Y:S05]  /*1770*/  CALL.ABS.NOINC R14 ;  /* 0x000000000e007343 */ /* 0x022fea0003c00000 */
.L_x_16:
[----:B------:R-:W-:-:S13]  /*1780*/  ISETP.NE.AND P0, PT, R72, 0x3, PT ;  /* 0x000000034800780c */ /* 0x000fda0003f05270 */
[----:B------:R-:W-:Y:S05]  /*1790*/  @!P0 BRA `(.L_x_17) ;  /* 0x0000000000048947 */ /* 0x000fea0003800000 */
[----:B------:R-:W-:Y:S01]  /*17a0*/  BPT.TRAP 0x1 ;  /* 0x000000040000795c */ /* 0x000fe20000300000 */
.L_x_17:
[----:B0-----:R-:W-:Y:S02]  /*17b0*/  IMAD.U32 R3, RZ, RZ, UR38 ;  /* 0x00000026ff037e24 */ /* 0x001fe4000f8e00ff */
[----:B------:R-:W-:-:S03]  /*17c0*/  IMAD.U32 R0, RZ, RZ, UR39 ;  /* 0x00000027ff007e24 */ /* 0x000fc6000f8e00ff */
[----:B------:R-:W-:Y:S02]  /*17d0*/  LEA R3, R3, UR41, 0x3 ;  /* 0x0000002903037c11 */ /* 0x000fe4000f8e18ff */
[----:B------:R-:W-:-:S04]  /*17e0*/  SHF.L.U32 R0, R0, 0x1f, RZ ;  /* 0x0000001f00007819 */ /* 0x000fc800000006ff */
[----:B------:R0:W1:Y:S01]  /*17f0*/  SYNCS.PHASECHK.TRANS64.TRYWAIT P1, [R3+URZ], R0 ;  /* 0x00000000030075a7 */ /* 0x000062000802017f */
[----:B------:R-:W-:Y:S05]  /*1800*/  @!P0 BRA `(.L_x_18) ;  /* 0x0000000000048947 */ /* 0x000fea0003800000 */
[----:B------:R-:W-:Y:S01]  /*1810*/  BPT.TRAP 0x1 ;  /* 0x000000040000795c */ /* 0x000fe20000300000 */
.L_x_18:
[----:B-1----:R-:W-:Y:S05]  /*1820*/  @P1 BRA `(.L_x_19) ;  /* 0x0000000000081947 */ /* 0x002fea0003800000 */
[----:B------:R-:W1:Y:S02]  /*1830*/  SYNCS.PHASECHK.TRANS64.TRYWAIT P1, [R3+URZ], R0 ;  /* 0x00000000030075a7 */ /* 0x000e64000802017f */
[----:B-1----:R-:W-:Y:S05]  /*1840*/  @!P1 BRA `(.L_x_20) ;  /* 0x0000004400e89947 */ /* 0x002fea0003800000 */
.L_x_19:
[----:B------:R-:W-:Y:S05]  /*1850*/  WARPSYNC.ALL ;  /* 0x0000000000007948 */ /* 0x000fea0003800000 */
[----:B------:R-:W-:Y:S01]  /*1860*/  ULEA UR8, UR38, UR45, 0xa ;  /* 0x0000002d26087291 */ /* 0x000fe2000f8e503f */
[----:B------:R-:W-:Y:S01]  /*1870*/  WARPGROUP.ARRIVE ;  /* 0x00000000000079c5 */ /* 0x000fe20000000000 */
[----:B------:R-:W-:Y:S01]  /*1880*/  ULEA UR9, UR38, UR46, 0xa ;  /* 0x0000002e26097291 */ /* 0x000fe2000f8e503f */
[----:B01----:R-:W-:Y:S01]  /*1890*/  IMAD.U32 R0, RZ, RZ, UR42 ;  /* 0x0000002aff007e24 */ /* 0x003fe2000f8e00ff */
[----:B------:R-:W-:Y:S01]  /*18a0*/  UMOV UR5, 0x40000040 ;  /* 0x4000004000057882 */ /* 0x000fe20000000000 */
[----:B------:R-:W-:-:S02]  /*18b0*/  UMOV UR7, 0x40000040 ;  /* 0x4000004000077882 */ /* 0x000fc40000000000 */
[----:B------:R-:W-:Y:S01]  /*18c0*/  UMOV UR4, UR8 ;  /* 0x0000000800047c82 */ /* 0x000fe20008000000 */
[----:B------:R-:W-:Y:S01]  /*18d0*/  ISETP.GE.AND P1, PT, R0, 0x1, PT ;  /* 0x000000010000780c */ /* 0x000fe20003f26270 */
[----:B------:R-:W-:Y:S02]  /*18e0*/  UMOV UR6, UR9 ;  /* 0x0000000900067c82 */ /* 0x000fe40008000000 */
[----:B------:R-:W-:Y:S01]  /*18f0*/  HGMMA.64x64x16.F32 R24, gdesc[UR4], RZ, !UPT, gsb0 ;  /* 0x00e00000041879f0 */ /* 0x000fe2000c0008ff */
[----:B------:R-:W-:Y:S02]  /*1900*/  UIADD3 UR4, UR8, 0x2, URZ ;  /* 0x0000000208047890 */ /* 0x000fe4000fffe03f */
[----:B------:R-:W-:Y:S01]  /*1910*/  UIADD3 UR6, UR9, 0x2, URZ ;  /* 0x0000000209067890 */ /* 0x000fe2000fffe03f */
[----:B------:R-:W-:Y:S01]  /*1920*/  UMOV UR5, 0x40000040 ;  /* 0x4000004000057882 */ /* 0x000fe20000000000 */
[----:B------:R-:W-:Y:S01]  /*1930*/  UMOV UR7, 0x40000040 ;  /* 0x4000004000077882 */ /* 0x000fe20000000000 */
[----:B------:R-:W-:-:S02]  /*1940*/  WARPGROUP.DEPBAR.LE gsb0, 0x0 ;  /* 0x00008000000079c5 */ /* 0x000fc40000010000 */
[----:B------:R-:W-:-:S06]  /*1950*/  WARPGROUP.ARRIVE ;  /* 0x00000000000079c5 */ /* 0x000fcc0000000000 */
[----:B------:R-:W-:Y:S01]  /*1960*/  HGMMA.64x64x16.F32 R24, gdesc[UR4], R24, gsb0 ;  /* 0x00e00000041879f0 */ /* 0x000fe20008000818 */
[----:B------:R-:W-:Y:S02]  /*1970*/  UIADD3 UR4, UR8, 0x4, URZ ;  /* 0x0000000408047890 */ /* 0x000fe4000fffe03f */
[----:B------:R-:W-:Y:S01]  /*1980*/  UIADD3 UR6, UR9, 0x4, URZ ;  /* 0x0000000409067890 */ /* 0x000fe2000fffe03f */
[----:B------:R-:W-:Y:S01]  /*1990*/  UMOV UR5, 0x40000040 ;  /* 0x4000004000057882 */ /* 0x000fe20000000000 */
[----:B------:R-:W-:Y:S01]  /*19a0*/  UMOV UR7, 0x40000040 ;  /* 0x4000004000077882 */ /* 0x000fe20000000000 */
[----:B------:R-:W-:Y:S02]  /*19b0*/  WARPGROUP.DEPBAR.LE gsb0, 0x0 ;  /* 0x00008000000079c5 */ /* 0x000fe40000010000 */
        /* <DEDUP_REMOVED lines=36> */
[----:B------:R-:W-:Y:S03]  /*1c00*/  HGMMA.64x64x16.F32 R24, gdesc[UR4], R24, gsb0 ;  /* 0x00e00000041879f0 */ /* 0x000fe60008000818 */
[----:B------:R-:W-:Y:S02]  /*1c10*/  WARPGROUP.DEPBAR.LE gsb0, 0x0 ;  /* 0x00008000000079c5 */ /* 0x000fe40000010000 */
[----:B------:R-:W-:Y:S05]  /*1c20*/  @!P1 BRA `(.L_x_21) ;  /* 0x0000000400809947 */ /* 0x000fea0003800000 */
[----:B------:R-:W-:Y:S01]  /*1c30*/  UIADD3 UR8, UR38, 0x1, URZ ;  /* 0x0000000126087890 */ /* 0x000fe2000fffe03f */
[----:B------:R-:W-:Y:S01]  /*1c40*/  IMAD.U32 R0, RZ, RZ, UR42 ;  /* 0x0000002aff007e24 */ /* 0x000fe2000f8e00ff */
[----:B------:R-:W-:Y:S02]  /*1c50*/  UMOV UR9, UR38 ;  /* 0x0000002600097c82 */ /* 0x000fe40008000000 */
[----:B------:R-:W-:-:S04]  /*1c60*/  UISETP.NE.AND UP0, UPT, UR8, 0x7, UPT ;  /* 0x000000070800788c */ /* 0x000fc8000bf05270 */
[----:B------:R-:W-:Y:S02]  /*1c70*/  USEL UR4, URZ, 0x1, UP0 ;  /* 0x000000013f047887 */ /* 0x000fe40008000000 */
[----:B------:R-:W-:Y:S02]  /*1c80*/  USEL UR8, UR8, URZ, UP0 ;  /* 0x0000003f08087287 */ /* 0x000fe40008000000 */
[----:B------:R-:W-:-:S06]  /*1c90*/  ULOP3.LUT UR4, UR39, UR4, URZ, 0x3c, !UPT ;  /* 0x0000000427047292 */ /* 0x000fcc000f8e3c3f */
[----:B------:R-:W-:-:S07]  /*1ca0*/  IMAD.U32 R5, RZ, RZ, UR4 ;  /* 0x00000004ff057e24 */ /* 0x000fce000f8e00ff */
.L_x_28:
[----:B01----:R-:W-:Y:S05]  /*1cb0*/  @!P0 BRA `(.L_x_22) ;  /* 0x0000000000048947 */ /* 0x003fea0003800000 */
[----:B------:R-:W-:Y:S01]  /*1cc0*/  BPT.TRAP 0x1 ;  /* 0x000000040000795c */ /* 0x000fe20000300000 */
.L_x_22:
[----:B------:R-:W-:Y:S01]  /*1cd0*/  ULEA UR4, UR8, UR41, 0x3 ;  /* 0x0000002908047291 */ /* 0x000fe2000f8e183f */
[----:B------:R-:W-:-:S08]  /*1ce0*/  SHF.L.U32 R3, R5, 0x1f, RZ ;  /* 0x0000001f05037819 */ /* 0x000fd000000006ff */
[----:B------:R0:W1:Y:S01]  /*1cf0*/  SYNCS.PHASECHK.TRANS64.TRYWAIT P1, [UR4], R3 ;  /* 0x00000003ff0075a7 */ /* 0x0000620008020144 */
[----:B------:R-:W-:Y:S05]  /*1d00*/  @!P0 BRA `(.L_x_23) ;  /* 0x0000000000048947 */ /* 0x000fea0003800000 */
[----:B------:R-:W-:Y:S01]  /*1d10*/  BPT.TRAP 0x1 ;  /* 0x000000040000795c */ /* 0x000fe20000300000 */
.L_x_23:
[----:B-1----:R-:W-:Y:S05]  /*1d20*/  @P1 BRA `(.L_x_24) ;  /* 0x0000000000081947 */ /* 0x002fea0003800000 */
[----:B------:R-:W1:Y:S02]  /*1d30*/  SYNCS.PHASECHK.TRANS64.TRYWAIT P1, [UR4], R3 ;  /* 0x00000003ff0075a7 */ /* 0x000e640008020144 */
[----:B-1----:R-:W-:Y:S05]  /*1d40*/  @!P1 BRA `(.L_x_25) ;  /* 0x0000004000bc9947 */ /* 0x002fea0003800000 */
.L_x_24:
[----:B------:R-:W-:Y:S01]  /*1d50*/  ULEA UR11, UR8, UR45, 0xa ;  /* 0x0000002d080b7291 */ /* 0x000fe2000f8e503f */
[----:B------:R-:W-:Y:S01]  /*1d60*/  WARPGROUP.ARRIVE ;  /* 0x00000000000079c5 */ /* 0x000fe20000000000 */
[----:B------:R-:W-:Y:S01]  /*1d70*/  ULEA UR10, UR8, UR46, 0xa ;  /* 0x0000002e080a7291 */ /* 0x000fe2000f8e503f */
[----:B------:R-:W-:Y:S01]  /*1d80*/  UMOV UR5, 0x40000040 ;  /* 0x4000004000057882 */ /* 0x000fe20000000000 */
[----:B------:R-:W-:-:S03]  /*1d90*/  UMOV UR7, 0x40000040 ;  /* 0x4000004000077882 */ /* 0x000fc60000000000 */
[----:B------:R-:W-:Y:S02]  /*1da0*/  UMOV UR4, UR11 ;  /* 0x0000000b00047c82 */ /* 0x000fe40008000000 */
[----:B------:R-:W-:Y:S02]  /*1db0*/  UMOV UR6, UR10 ;  /* 0x0000000a00067c82 */ /* 0x000fe40008000000 */
[----:B------:R-:W-:Y:S01]  /*1dc0*/  HGMMA.64x64x16.F32 R24, gdesc[UR4], R24, gsb0 ;  /* 0x00e00000041879f0 */ /* 0x000fe20008000818 */
        /* <DEDUP_REMOVED lines=51> */
[----:B------:R-:W-:Y:S01]  /*2100*/  BPT.TRAP 0x1 ;  /* 0x000000040000795c */ /* 0x000fe20000300000 */
.L_x_26:
[----:B------:R-:W-:Y:S01]  /*2110*/  ULEA UR4, UR9, UR41, 0x3 ;  /* 0x0000002909047291 */ /* 0x000fe2000f8e183f */
[----:B------:R-:W-:-:S03]  /*2120*/  ISETP.GT.U32.AND P1, PT, R23, 0x1, PT ;  /* 0x000000011700780c */ /* 0x000fc60003f24070 */
[----:B------:R-:W-:-:S04]  /*2130*/  UIADD3 UR4, UR4, 0x38, URZ ;  /* 0x0000003804047890 */ /* 0x000fc8000fffe03f */
[----:B------:R-:W-:-:S09]  /*2140*/  UPRMT UR4, URZ, 0x654, UR4 ;  /* 0x000006543f047896 */ /* 0x000fd20008000004 */
[----:B------:R-:W-:Y:S01]  /*2150*/  SYNCS.ARRIVE.TRANS64.RED.A1T0 RZ, [UR4], RZ ;  /* 0x000000ffffff79a7 */ /* 0x000fe20008100404 */
[----:B------:R-:W-:Y:S05]  /*2160*/  @P1 BRA `(.L_x_27) ;  /* 0x0000000000041947 */ /* 0x000fea0003800000 */
[----:B------:R-:W-:Y:S01]  /*2170*/  BPT.TRAP 0x1 ;  /* 0x000000040000795c */ /* 0x000fe20000300000 */
.L_x_27:
[----:B------:R-:W-:Y:S01]  /*2180*/  UIADD3 UR8, UR8, 0x1, URZ ;  /* 0x0000000108087890 */ /* 0x000fe2000fffe03f */
[C---:B------:R-:W-:Y:S01]  /*2190*/  ISETP.GT.AND P1, PT, R0.reuse, 0x1, PT ;  /* 0x000000010000780c */ /* 0x040fe20003f24270 */
[----:B------:R-:W-:Y:S01]  /*21a0*/  UIADD3 UR9, UR9, 0x1, URZ ;  /* 0x0000000109097890 */ /* 0x000fe2000fffe03f */
[----:B------:R-:W-:Y:S01]  /*21b0*/  VIADD R0, R0, 0xffffffff ;  /* 0xffffffff00007836 */ /* 0x000fe20000000000 */
[----:B------:R-:W-:Y:S02]  /*21c0*/  UISETP.NE.AND UP0, UPT, UR8, 0x7, UPT ;  /* 0x000000070800788c */ /* 0x000fe4000bf05270 */
[----:B------:R-:W-:Y:S02]  /*21d0*/  UISETP.NE.AND UP1, UPT, UR9, 0x7, UPT ;  /* 0x000000070900788c */ /* 0x000fe4000bf25270 */
[----:B------:R-:W-:Y:S02]  /*21e0*/  USEL UR4, URZ, 0x1, UP0 ;  /* 0x000000013f047887 */ /* 0x000fe40008000000 */
[----:B------:R-:W-:-:S02]  /*21f0*/  USEL UR8, UR8, URZ, UP0 ;  /* 0x0000003f08087287 */ /* 0x000fc40008000000 */
[----:B------:R-:W-:Y:S02]  /*2200*/  USEL UR9, UR9, URZ, UP1 ;  /* 0x0000003f09097287 */ /* 0x000fe40008800000 */
[----:B------:R-:W-:Y:S01]  /*2210*/  LOP3.LUT R5, R5, UR4, RZ, 0x3c, !PT ;  /* 0x0000000405057c12 */ /* 0x000fe2000f8e3cff */
[----:B------:R-:W-:Y:S09]  /*2220*/  @P1 BRA `(.L_x_28) ;  /* 0xfffffff800a01947 */ /* 0x000ff2000383ffff */
.L_x_21:
[----:B------:R-:W2:Y:S01]  /*2230*/  LDC R0, c[0x0][0x28c] ;  /* 0x0000a300ff007b82 */ /* 0x000ea20000000800 */
[----:B01----:R-:W-:-:S04]  /*2240*/  IMAD.U32 R3, RZ, RZ, UR49 ;  /* 0x00000031ff037e24 */ /* 0x003fc8000f8e00ff */
[----:B------:R0:W-:Y:S01]  /*2250*/  SYNCS.ARRIVE.TRANS64.A1T0 RZ, [R3+UR48], RZ ;  /* 0x000000ff03ff79a7 */ /* 0x0001e20008100030 */
[----:B--2---:R-:W-:-:S13]  /*2260*/  ISETP.GE.AND P1, PT, R0, 0x1, PT ;  /* 0x000000010000780c */ /* 0x004fda0003f26270 */
[----:B0-----:R-:W-:Y:S05]  /*2270*/  @!P1 BRA `(.L_x_29) ;  /* 0x00000000003c9947 */ /* 0x001fea0003800000 */
[----:B------:R-:W-:Y:S05]  /*2280*/  @!P0 BRA `(.L_x_30) ;  /* 0x0000000000048947 */ /* 0x000fea0003800000 */
[----:B------:R-:W-:Y:S01]  /*2290*/  BPT.TRAP 0x1 ;  /* 0x000000040000795c */ /* 0x000fe20000300000 */
.L_x_30:
[----:B------:R-:W-:Y:S01]  /*22a0*/  UIADD3 UR6, UR38, UR42, URZ ;  /* 0x0000002a26067290 */ /* 0x000fe2000fffe03f */
[----:B------:R-:W-:-:S03]  /*22b0*/  ISETP.GT.U32.AND P0, PT, R23, 0x1, PT ;  /* 0x000000011700780c */ /* 0x000fc60003f04070 */
[----:B------:R-:W-:-:S04]  /*22c0*/  UIMAD.WIDE.U32 UR4, UR6, 0x24924925, URZ ;  /* 0x24924925060478a5 */ /* 0x000fc8000f8e003f */
[----:B------:R-:W-:-:S04]  /*22d0*/  UIADD3 UR4, UR6, -UR5, URZ ;  /* 0x8000000506047290 */ /* 0x000fc8000fffe03f */
[----:B------:R-:W-:-:S04]  /*22e0*/  ULEA.HI UR4, UR4, UR5, URZ, 0x1f ;  /* 0x0000000504047291 */ /* 0x000fc8000f8ff83f */
[----:B------:R-:W-:-:S04]  /*22f0*/  USHF.R.U32.HI UR4, URZ, 0x2, UR4 ;  /* 0x000000023f047899 */ /* 0x000fc80008011604 */
[----:B------:R-:W-:-:S04]  /*2300*/  UIMAD UR4, UR4, -0x7, UR6 ;  /* 0xfffffff9040478a4 */ /* 0x000fc8000f8e0206 */
[----:B------:R-:W-:-:S04]  /*2310*/  ULEA UR4, UR4, UR41, 0x3 ;  /* 0x0000002904047291 */ /* 0x000fc8000f8e183f */
[----:B------:R-:W-:-:S04]  /*2320*/  UIADD3 UR4, UR4, 0x38, URZ ;  /* 0x0000003804047890 */ /* 0x000fc8000fffe03f */
[----:B------:R-:W-:-:S09]  /*2330*/  UPRMT UR4, URZ, 0x654, UR4 ;  /* 0x000006543f047896 */ /* 0x000fd20008000004 */
[----:B------:R-:W-:Y:S01]  /*2340*/  SYNCS.ARRIVE.TRANS64.RED.A1T0 RZ, [UR4], RZ ;  /* 0x000000ffffff79a7 */ /* 0x000fe20008100404 */
[----:B------:R-:W-:Y:S05]  /*2350*/  @P0 BRA `(.L_x_29) ;  /* 0x0000000000040947 */ /* 0x000fea0003800000 */
[----:B------:R-:W-:Y:S01]  /*2360*/  BPT.TRAP 0x1 ;  /* 0x000000040000795c */ /* 0x000fe20000300000 */
.L_x_29:
[----:B------:R-:W-:Y:S01]  /*2370*/  SHF.L.U32 R0, R73, 0x1f, RZ ;  /* 0x0000001f49007819 */ /* 0x000fe200000006ff */
[----:B------:R-:W-:Y:S01]  /*2380*/  UISETP.GE.U32.AND UP1, UPT, UR47, 0x7, UPT ;  /* 0x000000072f00788c */ /* 0x000fe2000bf26070 */
[----:B------:R-:W-:Y:S01]  /*2390*/  SHF.R.S32.HI R9, RZ, 0x1f, R19 ;  /* 0x0000001fff097819 */ /* 0x000fe20000011413 */
[----:B------:R-:W-:Y:S01]  /*23a0*/  UIADD3 UR38, UR38, UR47, URZ ;  /* 0x0000002f26267290 */ /* 0x000fe2000fffe03f */
[----:B------:R-:W0:Y:S03]  /*23b0*/  SYNCS.PHASECHK.TRANS64.TRYWAIT P0, [UR43+0x8], R0 ;  /* 0x00000800ff0075a7 */ /* 0x000e26000800016b */
[----:B------:R-:W-:-:S04]  /*23c0*/  UISETP.GT.U32.AND UP0, UPT, UR38, 0x6, UPT ;  /* 0x000000062600788c */ /* 0x000fc8000bf04070 */
[----:B------:R-:W-:Y:S02]  /*23d0*/  UISETP.LT.U32.AND UP0, UPT, UR47, 0x7, UP0 ;  /* 0x000000072f00788c */ /* 0x000fe40008701070 */
[----:B------:R-:W-:Y:S02]  /*23e0*/  @UP1 UIMAD.WIDE.U32 UR4, UR38, 0x24924925, URZ ;  /* 0x24924925260418a5 */ /* 0x000fe4000f8e003f */
[----:B------:R-:W-:Y:S02]  /*23f0*/  USEL UR6, URZ, 0x1, !UP0 ;  /* 0x000000013f067887 */ /* 0x000fe4000c000000 */
[----:B------:R-:W-:Y:S02]  /*2400*/  @UP1 UIADD3 UR4, UR38, -UR5, URZ ;  /* 0x8000000526041290 */ /* 0x000fe4000fffe03f */
[----:B------:R-:W-:Y:S02]  /*2410*/  ULOP3.LUT UR39, UR39, UR6, URZ, 0x3c, !UPT ;  /* 0x0000000627277292 */ /* 0x000fe4000f8e3c3f */
[----:B------:R-:W-:-:S04]  /*2420*/  @UP1 ULEA.HI UR4, UR4, UR5, URZ, 0x1f ;  /* 0x0000000504041291 */ /* 0x000fc8000f8ff83f */
[----:B------:R-:W-:-:S04]  /*2430*/  @UP1 USHF.R.U32.HI UR4, URZ, 0x2, UR4 ;  /* 0x000000023f041899 */ /* 0x000fc80008011604 */
[----:B------:R-:W-:Y:S01]  /*2440*/  @UP1 ULOP3.LUT UR39, UR39, 0x1, UR4, 0x78, !UPT ;  /* 0x0000000127271892 */ /* 0x000fe2000f8e7804 */
[----:B0-----:R-:W-:Y:S11]  /*2450*/  @!P0 BRA `(.L_x_31) ;  /* 0x0000003c00108947 */ /* 0x001ff60003800000 */
.L_x_124:
[----:B------:R-:W-:Y:S01]  /*2460*/  ULDC.64 UR4, c[0x0][0x5d0] ;  /* 0x0001740000047ab9 */ /* 0x000fe20000000a00 */
[----:B------:R-:W-:Y:S01]  /*2470*/  ULDC UR6, c[0x0][0x284] ;  /* 0x0000a10000067ab9 */ /* 0x000fe20000000800 */
[----:B0-----:R-:W-:Y:S02]  /*2480*/  IMAD R0, R9, UR4, RZ ;  /* 0x0000000409007c24 */ /* 0x001fe4000f8e02ff */
[----:B------:R-:W-:Y:S02]  /*2490*/  IMAD.SHL.U32 R12, R18, 0x40, RZ ;  /* 0x00000040120c7824 */ /* 0x000fe400078e00ff */
[C---:B------:R-:W-:Y:S02]  /*24a0*/  IMAD R3, R19.reuse, UR5, R0 ;  /* 0x0000000513037c24 */ /* 0x040fe4000f8e0200 */
[----:B------:R-:W-:Y:S01]  /*24b0*/  IMAD.SHL.U32 R0, R22, 0x40, RZ ;  /* 0x0000004016007824 */ /* 0x000fe200078e00ff */
[----:B------:R-:W-:Y:S01]  /*24c0*/  SHF.R.S32.HI R13, RZ, 0x1f, R12 ;  /* 0x0000001fff0d7819 */ /* 0x000fe2000001140c */
[----:B------:R-:W-:Y:S01]  /*24d0*/  IMAD.WIDE.U32 R4, R19, UR4, R60 ;  /* 0x0000000413047c25 */ /* 0x000fe2000f8e003c */
[----:B------:R-:W-:-:S02]  /*24e0*/  ULDC.64 UR4, c[0x0][0x5c8] ;  /* 0x0001720000047ab9 */ /* 0x000fc40000000a00 */
[----:B------:R-:W-:Y:S01]  /*24f0*/  ISETP.GE.AND P0, PT, R0, UR6, PT ;  /* 0x0000000600007c0c */ /* 0x000fe2000bf06270 */
[----:B------:R-:W-:Y:S01]  /*2500*/  ULDC UR6, c[0x0][0x288] ;  /* 0x0000a20000067ab9 */ /* 0x000fe20000000800 */
[----:B------:R-:W-:Y:S01]  /*2510*/  IADD3 R4, P1, R12, R4, RZ ;  /* 0x000000040c047210 */ /* 0x000fe20007f3e0ff */
[----:B------:R-:W-:Y:S01]  /*2520*/  IMAD.WIDE R20, R22, 0x40, R58 ;  /* 0x0000004016147825 */ /* 0x000fe200078e023a */
[----:B------:R-:W-:Y:S02]  /*2530*/  ISETP.GE.OR P0, PT, R12, UR6, P0 ;  /* 0x000000060c007c0c */ /* 0x000fe40008706670 */
[----:B------:R-:W-:Y:S01]  /*2540*/  IADD3.X R5, R13, R5, R3, P1, !PT ;  /* 0x000000050d057210 */ /* 0x000fe20000ffe403 */
[----:B------:R-:W-:-:S04]  /*2550*/  IMAD R7, R21, UR4, RZ ;  /* 0x0000000415077c24 */ /* 0x000fc8000f8e02ff */
[C---:B------:R-:W-:Y:S02]  /*2560*/  IMAD R7, R20.reuse, UR5, R7 ;  /* 0x0000000514077c24 */ /* 0x040fe4000f8e0207 */
[----:B------:R-:W-:-:S04]  /*2570*/  IMAD.WIDE.U32 R70, R20, UR4, R4 ;  /* 0x0000000414467c25 */ /* 0x000fc8000f8e0004 */
[----:B------:R-:W-:Y:S05]  /*2580*/  @P0 BRA `(.L_x_32) ;  /* 0x0000002000580947 */ /* 0x000fea0003800000 */
[----:B-----5:R-:W-:Y:S01]  /*2590*/  FSETP.NEU.AND P0, PT, R57, RZ, PT ;  /* 0x000000ff3900720b */ /* 0x020fe20003f0d000 */
[----:B------:R-:W-:Y:S01]  /*25a0*/  IMAD.IADD R22, R65, 0x1, -R12 ;  /* 0x0000000141167824 */ /* 0x000fe200078e0a0c */
[----:B------:R-:W-:Y:S01]  /*25b0*/  BSSY B0, `(.L_x_32) ;  /* 0x0000213000007945 */ /* 0x000fe20003800000 */
[----:B------:R-:W-:Y:S02]  /*25c0*/  IMAD.IADD R0, R69, 0x1, -R0 ;  /* 0x0000000145007824 */ /* 0x000fe400078e0a00 */
[----:B------:R-:W-:Y:S01]  /*25d0*/  IMAD.IADD R7, R71, 0x1, R7 ;  /* 0x0000000147077824 */ /* 0x000fe200078e0207 */
[----:B------:R-:W-:-:S04]  /*25e0*/  ISETP.GT.AND P2, PT, R22, RZ, PT ;  /* 0x000000ff1600720c */ /* 0x000fc80003f44270 */
[----:B------:R-:W-:-:S03]  /*25f0*/  ISETP.GT.AND P1, PT, R0, RZ, P2 ;  /* 0x000000ff0000720c */ /* 0x000fc60001724270 */
[----:B------:R-:W-:Y:S10]  /*2600*/  @!P0 BRA `(.L_x_33) ;  /* 0x0000001400dc8947 */ /* 0x000ff40003800000 */
[----:B------:R-:W0:Y:S01]  /*2610*/  LDC.64 R74, c[0x0][0x5b8] ;  /* 0x00016e00ff4a7b82 */ /* 0x000e220000000a00 */
[----:B------:R-:W-:-:S07]  /*2620*/  ULDC.64 UR4, c[0x0][0x5c0] ;  /* 0x0001700000047ab9 */ /* 0x000fce0000000a00 */
[----:B------:R-:W1:Y:S08]  /*2630*/  LDC.64 R76, c[0x0][0x5b0] ;  /* 0x00016c00ff4c7b82 */ /* 0x000e700000000a00 */
[----:B------:R-:W2:Y:S01]  /*2640*/  LDC.64 R78, c[0x0][0x5a8] ;  /* 0x00016a00ff4e7b82 */ /* 0x000ea20000000a00 */
[-C--:B0-----:R-:W-:Y:S02]  /*2650*/  IMAD R6, R9, R74.reuse, RZ ;  /* 0x0000004a09067224 */ /* 0x081fe400078e02ff */
[----:B------:R-:W-:-:S04]  /*2660*/  IMAD.WIDE.U32 R4, R19, R74, R60 ;  /* 0x0000004a13047225 */ /* 0x000fc800078e003c */
[----:B------:R-:W-:Y:S01]  /*2670*/  IMAD R71, R19, R75, R6 ;  /* 0x0000004b13477224 */ /* 0x000fe200078e0206 */
[----:B------:R-:W-:Y:S01]  /*2680*/  IADD3 R8, P0, R12, R4, RZ ;  /* 0x000000040c087210 */ /* 0x000fe20007f1e0ff */
[----:B-1----:R-:W-:-:S03]  /*2690*/  IMAD R3, R21, R76, RZ ;  /* 0x0000004c15037224 */ /* 0x002fc600078e02ff */
[----:B------:R-:W-:Y:S01]  /*26a0*/  IADD3.X R9, R13, R5, R71, P0, !PT ;  /* 0x000000050d097210 */ /* 0x000fe200007fe447 */
[C---:B------:R-:W-:Y:S02]  /*26b0*/  IMAD R75, R20.reuse, R77, R3 ;  /* 0x0000004d144b7224 */ /* 0x040fe400078e0203 */
[----:B------:R-:W-:-:S04]  /*26c0*/  IMAD.WIDE.U32 R4, R20, R76, R8 ;  /* 0x0000004c14047225 */ /* 0x000fc800078e0008 */
[----:B------:R-:W-:Y:S01]  /*26d0*/  IMAD.IADD R3, R5, 0x1, R75 ;  /* 0x0000000105037824 */ /* 0x000fe200078e024b */
[----:B--2---:R-:W-:-:S04]  /*26e0*/  LEA R10, P0, R4, R78, 0x1 ;  /* 0x0000004e040a7211 */ /* 0x004fc800078008ff */
[----:B------:R-:W-:-:S05]  /*26f0*/  LEA.HI.X R11, R4, R79, R3, 0x1, P0 ;  /* 0x0000004f040b7211 */ /* 0x000fca00000f0c03 */
[----:B------:R-:W2:Y:S01]  /*2700*/  @P1 LDG.E.LTC128B.U16 R3, desc[UR36][R10.64] ;  /* 0x000000240a031981 */ /* 0x000ea2000c1e1520 */
[----:B------:R-:W-:Y:S01]  /*2710*/  IMAD.WIDE.U32 R4, R20, R76, R12 ;  /* 0x0000004c14047225 */ /* 0x000fe200078e000c */
[----:B------:R-:W-:Y:S02]  /*2720*/  BSSY B1, `(.L_x_34) ;  /* 0x0000015000017945 */ /* 0x000fe40003800000 */
[----:B------:R-:W-:-:S04]  /*2730*/  IADD3 R14, P0, R60, R4, RZ ;  /* 0x000000043c0e7210 */ /* 0x000fc80007f1e0ff */
[----:B------:R-:W-:Y:S02]  /*2740*/  IADD3.X R15, R61, R75, R5, P0, !PT ;  /* 0x0000004b3d0f7210 */ /* 0x000fe400007fe405 */
[----:B------:R-:W-:Y:S01]  /*2750*/  LEA R6, P0, R70, UR4, 0x1 ;  /* 0x0000000446067c11 */ /* 0x000fe2000f8008ff */
[----:B------:R-:W-:-:S03]  /*2760*/  IMAD.WIDE.U32 R14, R19, R74, R14 ;  /* 0x0000004a130e7225 */ /* 0x000fc600078e000e */
[----:B------:R-:W-:Y:S02]  /*2770*/  LEA.HI.X R7, R70, UR5, R7, 0x1, P0 ;  /* 0x0000000546077c11 */ /* 0x000fe400080f0c07 */
[----:B------:R-:W-:-:S04]  /*2780*/  ISETP.GT.AND P0, PT, R22, 0x1, PT ;  /* 0x000000011600780c */ /* 0x000fc80003f04270 */
[----:B------:R-:W-:Y:S01]  /*2790*/  ISETP.GT.AND P3, PT, R0, RZ, P0 ;  /* 0x000000ff0000720c */ /* 0x000fe20000764270 */
[----:B--2---:R-:W-:-:S05]  /*27a0*/  HADD2.F32 R4, -RZ, R3.H0_H0 ;  /* 0x20000003ff047230 */ /* 0x004fca0000004100 */
[----:B------:R-:W-:Y:S01]  /*27b0*/  FMUL R5, R4, R57 ;  /* 0x0000003904057220 */ /* 0x000fe20000400000 */
[----:B------:R-:W-:-:S03]  /*27c0*/  LEA R4, P4, R14, R78, 0x1 ;  /* 0x0000004e0e047211 */ /* 0x000fc600078808ff */
[----:B------:R-:W-:-:S05]  /*27d0*/  FFMA R5, R24, R56, R5 ;  /* 0x0000003818057223 */ /* 0x000fca0000000005 */
[----:B------:R-:W-:Y:S01]  /*27e0*/  F2FP.F16.F32.PACK_AB R10, RZ, R5 ;  /* 0x00000005ff0a723e */ /* 0x000fe200000000ff */
[----:B------:R-:W-:-:S03]  /*27f0*/  IMAD.IADD R5, R71, 0x1, R15 ;  /* 0x0000000147057824 */ /* 0x000fc600078e020f */
[----:B------:R-:W-:Y:S01]  /*2800*/  PRMT R11, R10, 0x7610, R11 ;  /* 0x000076100a0b7816 */ /* 0x000fe2000000000b */
[----:B------:R-:W-:Y:S01]  /*2810*/  IMAD.SHL.U32 R10, R76, 0x8, RZ ;  /* 0x000000084c0a7824 */ /* 0x000fe200078e00ff */
[----:B------:R-:W-:-:S03]  /*2820*/  LEA.HI.X R5, R14, R79, R5, 0x1, P4 ;  /* 0x0000004f0e057211 */ /* 0x000fc600020f0c05 */
[----:B------:R0:W-:Y:S02]  /*2830*/  @P1 STG.E.U16 desc[UR36][R6.64], R11 ;  /* 0x0000000b06001986 */ /* 0x0001e4000c101524 */
[----:B0-----:R-:W-:Y:S01]  /*2840*/  SHF.L.U64.HI R11, R76, 0x3, R77 ;  /* 0x000000034c0b7819 */ /* 0x001fe2000001024d */
[----:B------:R-:W-:Y:S06]  /*2850*/  @!P3 BRA `(.L_x_35) ;  /* 0x000000000004b947 */ /* 0x000fec0003800000 */
[----:B------:R0:W5:Y:S02]  /*2860*/  LDG.E.LTC128B.U16 R3, desc[UR36][R4.64+0x2] ;  /* 0x0000022404037981 */ /* 0x000164000c1e1520 */
.L_x_35:
[----:B------:R-:W-:Y:S05]  /*2870*/  BSYNC B1 ;  /* 0x0000000000017941 */ /* 0x000fea0003800000 */
.L_x_34:
[----:B-----5:R-:W-:Y:S01]  /*2880*/  HADD2.F32 R14, -RZ, R3.H0_H0 ;  /* 0x20000003ff0e7230 */ /* 0x020fe20000004100 */
[----:B------:R-:W-:Y:S01]  /*2890*/  ISETP.GT.AND P2, PT, R0, 0x8, P2 ;  /* 0x000000080000780c */ /* 0x000fe20001744270 */
[----:B------:R-:W-:Y:S01]  /*28a0*/  IMAD.WIDE.U32 R10, R20, R76, R10 ;  /* 0x0000004c140a7225 */ /* 0x000fe200078e000a */
[----:B------:R-:W-:-:S03]  /*28b0*/  PRMT R18, R3, 0x7610, R18 ;  /* 0x0000761003127816 */ /* 0x000fc60000000012 */
[----:B------:R-:W-:Y:S01]  /*28c0*/  FMUL R14, R14, R57 ;  /* 0x000000390e0e7220 */ /* 0x000fe20000400000 */
[----:B------:R-:W-:Y:S01]  /*28d0*/  IMAD.IADD R75, R75, 0x1, R11 ;  /* 0x000000014b4b7824 */ /* 0x000fe200078e020b */
[----:B------:R-:W-:Y:S02]  /*28e0*/  IADD3 R8, P1, R8, R10, RZ ;  /* 0x0000000a08087210 */ /* 0x000fe40007f3e0ff */
[----:B------:R-:W-:-:S03]  /*28f0*/  FFMA R25, R25, R56, R14 ;  /* 0x0000003819197223 */ /* 0x000fc6000000000e */
[----:B------:R-:W-:Y:S01]  /*2900*/  IMAD.X R9, R75, 0x1, R9, P1 ;  /* 0x000000014b097824 */ /* 0x000fe200008e0609 */
[C---:B------:R-:W-:Y:S02]  /*2910*/  LEA R14, P1, R8.reuse, R78, 0x1 ;  /* 0x0000004e080e7211 */ /* 0x040fe400078208ff */
[----:B------:R-:W-:Y:S02]  /*2920*/  F2FP.F16.F32.PACK_AB R25, RZ, R25 ;  /* 0x00000019ff19723e */ /* 0x000fe400000000ff */
[----:B------:R-:W-:-:S03]  /*2930*/  LEA.HI.X R15, R8, R79, R9, 0x1, P1 ;  /* 0x0000004f080f7211 */ /* 0x000fc600008f0c09 */
[----:B------:R1:W-:Y:S04]  /*2940*/  @P3 STG.E.U16 desc[UR36][R6.64+0x2], R25 ;  /* 0x0000021906003986 */ /* 0x0003e8000c101524 */
[----:B------:R-:W2:Y:S01]  /*2950*/  @P2 LDG.E.LTC128B.U16 R18, desc[UR36][R14.64] ;  /* 0x000000240e122981 */ /* 0x000ea2000c1e1520 */
[----:B------:R-:W-:Y:S01]  /*2960*/  IADD3 R12, P1, P3, R60, R10, R12 ;  /* 0x0000000a3c0c7210 */ /* 0x000fe20007b3e00c */
[----:B------:R-:W-:Y:S01]  /*2970*/  BSSY B1, `(.L_x_36) ;  /* 0x0000011000017945 */ /* 0x000fe20003800000 */
[C---:B------:R-:W-:Y:S02]  /*2980*/  SHF.L.U64.HI R11, R62.reuse, 0x1, R63 ;  /* 0x000000013e0b7819 */ /* 0x040fe4000001023f */
[----:B------:R-:W-:Y:S02]  /*2990*/  IADD3.X R13, R61, R75, R13, P1, P3 ;  /* 0x0000004b3d0d7210 */ /* 0x000fe40000fe640d */
[----:B------:R-:W-:-:S02]  /*29a0*/  LEA R10, P1, R62, R6, 0x1 ;  /* 0x000000063e0a7211 */ /* 0x000fc400078208ff */
[----:B------:R-:W-:Y:S01]  /*29b0*/  ISETP.GT.AND P0, PT, R0, 0x8, P0 ;  /* 0x000000080000780c */ /* 0x000fe20000704270 */
[----:B------:R-:W-:-:S04]  /*29c0*/  IMAD.WIDE.U32 R12, R19, R74, R12 ;  /* 0x0000004a130c7225 */ /* 0x000fc800078e000c */
[----:B------:R-:W-:Y:S02]  /*29d0*/  IMAD.X R11, R11, 0x1, R7, P1 ;  /* 0x000000010b0b7824 */ /* 0x000fe400008e0607 */
[----:B------:R-:W-:Y:S02]  /*29e0*/  IMAD.IADD R9, R71, 0x1, R13 ;  /* 0x0000000147097824 */ /* 0x000fe400078e020d */
[----:B--2---:R-:W-:-:S05]  /*29f0*/  HADD2.F32 R8, -RZ, R18.H0_H0 ;  /* 0x20000012ff087230 */ /* 0x004fca0000004100 */
[----:B------:R-:W-:Y:S01]  /*2a00*/  FMUL R3, R8, R57 ;  /* 0x0000003908037220 */ /* 0x000fe20000400000 */
[----:B------:R-:W-:-:S03]  /*2a10*/  LEA R8, P3, R12, R78, 0x1 ;  /* 0x0000004e0c087211 */ /* 0x000fc600078608ff */
[----:B------:R-:W-:Y:S01]  /*2a20*/  FFMA R3, R26, R56, R3 ;  /* 0x000000381a037223 */ /* 0x000fe20000000003 */
[----:B------:R-:W-:-:S04]  /*2a30*/  LEA.HI.X R9, R12, R79, R9, 0x1, P3 ;  /* 0x0000004f0c097211 */ /* 0x000fc800018f0c09 */
[----:B------:R-:W-:-:S05]  /*2a40*/  F2FP.F16.F32.PACK_AB R3, RZ, R3 ;  /* 0x00000003ff03723e */ /* 0x000fca00000000ff */
[----:B------:R1:W-:Y:S01]  /*2a50*/  @P2 STG.E.U16 desc[UR36][R10.64], R3 ;  /* 0x000000030a002986 */ /* 0x0003e2000c101524 */
[----:B------:R-:W-:Y:S05]  /*2a60*/  @!P0 BRA `(.L_x_37) ;  /* 0x0000000000048947 */ /* 0x000fea0003800000 */
[----:B------:R2:W5:Y:S02]  /*2a70*/  LDG.E.LTC128B.U16 R18, desc[UR36][R8.64+0x2] ;  /* 0x0000022408127981 */ /* 0x000564000c1e1520 */
.L_x_37:
[----:B------:R-:W-:Y:S05]  /*2a80*/  BSYNC B1 ;  /* 0x0000000000017941 */ /* 0x000fea0003800000 */
.L_x_36:
[----:B-----5:R-:W-:Y:S01]  /*2a90*/  HADD2.F32 R12, -RZ, R18.H0_H0 ;  /* 0x20000012ff0c7230 */ /* 0x020fe20000004100 */
[----:B------:R-:W-:Y:S01]  /*2aa0*/  ISETP.GT.AND P1, PT, R22, 0x8, PT ;  /* 0x000000081600780c */ /* 0x000fe20003f24270 */
[----:B------:R-:W-:Y:S03]  /*2ab0*/  BSSY B1, `(.L_x_38) ;  /* 0x0000008000017945 */ /* 0x000fe60003800000 */
[----:B------:R-:W-:Y:S01]  /*2ac0*/  FMUL R12, R12, R57 ;  /* 0x000000390c0c7220 */ /* 0x000fe20000400000 */
[----:B------:R-:W-:-:S03]  /*2ad0*/  ISETP.GT.AND P2, PT, R0, RZ, P1 ;  /* 0x000000ff0000720c */ /* 0x000fc60000f44270 */
[----:B------:R-:W-:-:S05]  /*2ae0*/  FFMA R12, R27, R56, R12 ;  /* 0x000000381b0c7223 */ /* 0x000fca000000000c */
[----:B------:R-:W-:-:S05]  /*2af0*/  F2FP.F16.F32.PACK_AB R12, RZ, R12 ;  /* 0x0000000cff0c723e */ /* 0x000fca00000000ff */
[----:B------:R3:W-:Y:S01]  /*2b00*/  @P0 STG.E.U16 desc[UR36][R10.64+0x2], R12 ;  /* 0x0000020c0a000986 */ /* 0x0007e2000c101524 */
[----:B------:R-:W-:Y:S05]  /*2b10*/  @!P2 BRA `(.L_x_39) ;  /* 0x000000000004a947 */ /* 0x000fea0003800000 */
[----:B------:R4:W5:Y:S02]  /*2b20*/  LDG.E.LTC128B.U16 R18, desc[UR36][R4.64+0x10] ;  /* 0x0000102404127981 */ /* 0x000964000c1e1520 */
.L_x_39:
[----:B------:R-:W-:Y:S05]  /*2b30*/  BSYNC B1 ;  /* 0x0000000000017941 */ /* 0x000fea0003800000 */
.L_x_38:
[----:B---3-5:R-:W-:Y:S01]  /*2b40*/  HADD2.F32 R12, -RZ, R18.H0_H0 ;  /* 0x20000012ff0c7230 */ /* 0x028fe20000004100 */
[----:B------:R-:W-:Y:S01]  /*2b50*/  ISETP.GT.AND P0, PT, R22, 0x9, PT ;  /* 0x000000091600780c */ /* 0x000fe20003f04270 */
[----:B------:R-:W-:Y:S03]  /*2b60*/  BSSY B1, `(.L_x_40) ;  /* 0x0000008000017945 */ /* 0x000fe60003800000 */
[----:B-1----:R-:W-:Y:S01]  /*2b70*/  FMUL R3, R12, R57 ;  /* 0x000000390c037220 */ /* 0x002fe20000400000 */
[----:B------:R-:W-:-:S03]  /*2b80*/  ISETP.GT.AND P3, PT, R0, RZ, P0 ;  /* 0x000000ff0000720c */ /* 0x000fc60000764270 */
[----:B------:R-:W-:-:S05]  /*2b90*/  FFMA R3, R28, R56, R3 ;  /* 0x000000381c037223 */ /* 0x000fca0000000003 */
[----:B------:R-:W-:-:S05]  /*2ba0*/  F2FP.F16.F32.PACK_AB R3, RZ, R3 ;  /* 0x00000003ff03723e */ /* 0x000fca00000000ff */
[----:B------:R1:W-:Y:S01]  /*2bb0*/  @P2 STG.E.U16 desc[UR36][R6.64+0x10], R3 ;  /* 0x0000100306002986 */ /* 0x0003e2000c101524 */
[----:B------:R-:W-:Y:S05]  /*2bc0*/  @!P3 BRA `(.L_x_41) ;  /* 0x000000000004b947 */ /* 0x000fea0003800000 */
[----:B------:R3:W5:Y:S02]  /*2bd0*/  LDG.E.LTC128B.U16 R18, desc[UR36][R4.64+0x12] ;  /* 0x0000122404127981 */ /* 0x000764000c1e1520 */
.L_x_41:
[----:B------:R-:W-:Y:S05]  /*2be0*/  BSYNC B1 ;  /* 0x0000000000017941 */ /* 0x000fea0003800000 */
.L_x_40:
[----:B-----5:R-:W-:Y:S01]  /*2bf0*/  HADD2.F32 R12, -RZ, R18.H0_H0 ;  /* 0x20000012ff0c7230 */ /* 0x020fe20000004100 */
[----:B------:R-:W-:Y:S01]  /*2c00*/  ISETP.GT.AND P1, PT, R0, 0x8, P1 ;  /* 0x000000080000780c */ /* 0x000fe20000f24270 */
[----:B------:R-:W-:Y:S03]  /*2c10*/  BSSY B1, `(.L_x_42) ;  /* 0x0000007000017945 */ /* 0x000fe60003800000 */
[----:B------:R-:W-:-:S04]  /*2c20*/  FMUL R12, R12, R57 ;  /* 0x000000390c0c7220 */ /* 0x000fc80000400000 */
[----:B------:R-:W-:-:S05]  /*2c30*/  FFMA R12, R29, R56, R12 ;  /* 0x000000381d0c7223 */ /* 0x000fca000000000c */
[----:B------:R-:W-:-:S05]  /*2c40*/  F2FP.F16.F32.PACK_AB R12, RZ, R12 ;  /* 0x0000000cff0c723e */ /* 0x000fca00000000ff */
[----:B------:R0:W-:Y:S01]  /*2c50*/  @P3 STG.E.U16 desc[UR36][R6.64+0x12], R12 ;  /* 0x0000120c06003986 */ /* 0x0001e2000c101524 */
[----:B------:R-:W-:Y:S05]  /*2c60*/  @!P1 BRA `(.L_x_43) ;  /* 0x0000000000049947 */ /* 0x000fea0003800000 */
[----:B------:R0:W5:Y:S02]  /*2c70*/  LDG.E.LTC128B.U16 R18, desc[UR36][R8.64+0x10] ;  /* 0x0000102408127981 */ /* 0x000164000c1e1520 */
.L_x_43:
[----:B------:R-:W-:Y:S05]  /*2c80*/  BSYNC B1 ;  /* 0x0000000000017941 */ /* 0x000fea0003800000 */
.L_x_42:
[----:B0----5:R-:W-:Y:S01]  /*2c90*/  HADD2.F32 R12, -RZ, R18.H0_H0 ;  /* 0x20000012ff0c7230 */ /* 0x021fe20000004100 */
[----:B------:R-:W-:Y:S01]  /*2ca0*/  ISETP.GT.AND P0, PT, R0, 0x8, P0 ;  /* 0x000000080000780c */ /* 0x000fe20000704270 */
[----:B------:R-:W-:Y:S03]  /*2cb0*/  BSSY B1, `(.L_x_44) ;  /* 0x0000007000017945 */ /* 0x000fe60003800000 */
[----:B-1----:R-:W-:-:S04]  /*2cc0*/  FMUL R3, R12, R57 ;  /* 0x000000390c037220 */ /* 0x002fc80000400000 */
[----:B------:R-:W-:-:S05]  /*2cd0*/  FFMA R3, R30, R56, R3 ;  /* 0x000000381e037223 */ /* 0x000fca0000000003 */
[----:B------:R-:W-:-:S05]  /*2ce0*/  F2FP.F16.F32.PACK_AB R3, RZ, R3 ;  /* 0x00000003ff03723e */ /* 0x000fca00000000ff */
[----:B------:R0:W-:Y:S01]  /*2cf0*/  @P1 STG.E.U16 desc[UR36][R10.64+0x10], R3 ;  /* 0x000010030a001986 */ /* 0x0001e2000c101524 */
[----:B------:R-:W-:Y:S05]  /*2d00*/  @!P0 BRA `(.L_x_45) ;  /* 0x0000000000048947 */ /* 0x000fea0003800000 */
[----:B------:R1:W5:Y:S02]  /*2d10*/  LDG.E.LTC128B.U16 R18, desc[UR36][R8.64+0x12] ;  /* 0x0000122408127981 */ /* 0x000364000c1e1520 */
.L_x_45:
[----:B------:R-:W-:Y:S05]  /*2d20*/  BSYNC B1 ;  /* 0x0000000000017941 */ /* 0x000fea0003800000 */
.L_x_44:
        /* <DEDUP_REMOVED lines=10> */
.L_x_47:
[----:B------:R-:W-:Y:S05]  /*2dd0*/  BSYNC B1 ;  /* 0x0000000000017941 */ /* 0x000fea0003800000 */
.L_x_46:
[----:B0----5:R-:W-:Y:S01]  /*2de0*/  HADD2.F32 R12, -RZ, R18.H0_H0 ;  /* 0x20000012ff0c7230 */ /* 0x021fe20000004100 */
        /* <DEDUP_REMOVED lines=9> */
.L_x_49:
[----:B------:R-:W-:Y:S05]  /*2e80*/  BSYNC B1 ;  /* 0x0000000000017941 */ /* 0x000fea0003800000 */
.L_x_48:
        /* <DEDUP_REMOVED lines=9> */
.L_x_51:
[----:B------:R-:W-:Y:S05]  /*2f20*/  BSYNC B1 ;  /* 0x0000000000017941 */ /* 0x000fea0003800000 */
.L_x_50:
[----:B0----5:R-:W-:Y:S01]  /*2f30*/  HADD2.F32 R12, -RZ, R18.H0_H0 ;  /* 0x20000012ff0c7230 */ /* 0x021fe20000004100 */
        /* <DEDUP_REMOVED lines=8> */
.L_x_53:
[----:B------:R-:W-:Y:S05]  /*2fc0*/  BSYNC B1 ;  /* 0x0000000000017941 */ /* 0x000fea0003800000 */
.L_x_52:
        /* <DEDUP_REMOVED lines=10> */
.L_x_55:
[----:B------:R-:W-:Y:S05]  /*3070*/  BSYNC B1 ;  /* 0x0000000000017941 */ /* 0x000fea0003800000 */
.L_x_54:
        /* <DEDUP_REMOVED lines=10> */
.L_x_57:
[----:B------:R-:W-:Y:S05]  /*3120*/  BSYNC B1 ;  /* 0x0000000000017941 */ /* 0x000fea0003800000 */
.L_x_56:
        /* <DEDUP_REMOVED lines=9> */
.L_x_59:
[----:B------:R-:W-:Y:S05]  /*31c0*/  BSYNC B1 ;  /* 0x0000000000017941 */ /* 0x000fea0003800000 */
.L_x_58:
        /* <DEDUP_REMOVED lines=9> */
.L_x_61:
[----:B------:R-:W-:Y:S05]  /*3260*/  BSYNC B1 ;  /* 0x0000000000017941 */ /* 0x000fea0003800000 */
.L_x_60:
        /* <DEDUP_REMOVED lines=10> */
.L_x_63:
[----:B------:R-:W-:Y:S05]  /*3310*/  BSYNC B1 ;  /* 0x0000000000017941 */ /* 0x000fea0003800000 */
.L_x_62:
        /* <DEDUP_REMOVED lines=10> */
.L_x_65:
[----:B------:R-:W-:Y:S05]  /*33c0*/  BSYNC B1 ;  /* 0x0000000000017941 */ /* 0x000fea0003800000 */
.L_x_64:
        /* <DEDUP_REMOVED lines=9> */
.L_x_67:
[----:B------:R-:W-:Y:S05]  /*3460*/  BSYNC B1 ;  /* 0x0000000000017941 */ /* 0x000fea0003800000 */
.L_x_66:
        /* <DEDUP_REMOVED lines=9> */
.L_x_69:
[----:B------:R-:W-:Y:S05]  /*3500*/  BSYNC B1 ;  /* 0x0000000000017941 */ /* 0x000fea0003800000 */
.L_x_68:
        /* <DEDUP_REMOVED lines=10> */
.L_x_71:
[----:B------:R-:W-:Y:S05]  /*35b0*/  BSYNC B1 ;  /* 0x0000000000017941 */ /* 0x000fea0003800000 */
.L_x_70:
        /* <DEDUP_REMOVED lines=10> */
.L_x_73:
[----:B------:R-:W-:Y:S05]  /*3660*/  BSYNC B1 ;  /* 0x0000000000017941 */ /* 0x000fea0003800000 */
.L_x_72:
        /* <DEDUP_REMOVED lines=9> */
.L_x_75:
[----:B------:R-:W-:Y:S05]  /*3700*/  BSYNC B1 ;  /* 0x0000000000017941 */ /* 0x000fea0003800000 */
.L_x_74:
        /* <DEDUP_REMOVED lines=9> */
.L_x_77:
[----:B------:R-:W-:Y:S05]  /*37a0*/  BSYNC B1 ;  /* 0x0000000000017941 */ /* 0x000fea0003800000 */
.L_x_76:
        /* <DEDUP_REMOVED lines=10> */
.L_x_79:
[----:B------:R-:W-:Y:S05]  /*3850*/  BSYNC B1 ;  /* 0x0000000000017941 */ /* 0x000fea0003800000 */
.L_x_78:
        /* <DEDUP_REMOVED lines=10> */
.L_x_81:
[----:B------:R-:W-:Y:S05]  /*3900*/  BSYNC B1 ;  /* 0x0000000000017941 */ /* 0x000fea0003800000 */
.L_x_80:
        /* <DEDUP_REMOVED lines=9> */
.L_x_83:
[----:B------:R-:W-:Y:S05]  /*39a0*/  BSYNC B1 ;  /* 0x0000000000017941 */ /* 0x000fea0003800000 */
.L_x_82:
        /* <DEDUP_REMOVED lines=9> */
.L_x_85:
[----:B------:R-:W-:Y:S05]  /*3a40*/  BSYNC B1 ;  /* 0x0000000000017941 */ /* 0x000fea0003800000 */
.L_x_84:
        /* <DEDUP_REMOVED lines=10> */
.L_x_87:
[----:B------:R-:W-:Y:S05]  /*3af0*/  BSYNC B1 ;  /* 0x0000000000017941 */ /* 0x000fea0003800000 */
.L_x_86:
        /* <DEDUP_REMOVED lines=10> */
.L_x_89:
[----:B------:R-:W-:Y:S05]  /*3ba0*/  BSYNC B1 ;  /* 0x0000000000017941 */ /* 0x000fea0003800000 */
.L_x_88:
[----:B0--345:R-:W-:Y:S01]  /*3bb0*/  HADD2.F32 R4, -RZ, R18.H0_H0 ;  /* 0x20000012ff047230 */ /* 0x039fe20000004100 */
        /* <DEDUP_REMOVED lines=8> */
.L_x_91:
[----:B------:R-:W-:Y:S05]  /*3c40*/  BSYNC B1 ;  /* 0x0000000000017941 */ /* 0x000fea0003800000 */
.L_x_90:
[----:B0----5:R-:W-:Y:S01]  /*3c50*/  HADD2.F32 R4, -RZ, R18.H0_H0 ;  /* 0x20000012ff047230 */ /* 0x021fe20000004100 */
[----:B------:R-:W-:Y:S01]  /*3c60*/  ISETP.GT.AND P0, PT, R0, 0x8, P0 ;  /* 0x000000080000780c */ /* 0x000fe20000704270 */
[----:B------:R-:W-:Y:S01]  /*3c70*/  @P1 IMAD.MOV.U32 R5, RZ, RZ, R11 ;  /* 0x000000ffff051224 */ /* 0x000fe200078e000b */
[----:B------:R-:W-:Y:S02]  /*3c80*/  BSSY B1, `(.L_x_92) ;  /* 0x0000008000017945 */ /* 0x000fe40003800000 */
[----:B------:R-:W-:Y:S01]  /*3c90*/  FMUL R3, R4, R57 ;  /* 0x0000003904037220 */ /* 0x000fe20000400000 */
[----:B------:R-:W-:-:S03]  /*3ca0*/  @P1 IMAD.MOV.U32 R4, RZ, RZ, R10 ;  /* 0x000000ffff041224 */ /* 0x000fc600078e000a */
[----:B------:R-:W-:-:S05]  /*3cb0*/  FFMA R3, R54, R56, R3 ;  /* 0x0000003836037223 */ /* 0x000fca0000000003 */
[----:B------:R-:W-:-:S05]  /*3cc0*/  F2FP.F16.F32.PACK_AB R3, RZ, R3 ;  /* 0x00000003ff03723e */ /* 0x000fca00000000ff */
[----:B------:R0:W-:Y:S01]  /*3cd0*/  @P1 STG.E.U16 desc[UR36][R4.64+0x70], R3 ;  /* 0x0000700304001986 */ /* 0x0001e2000c101524 */
[----:B------:R-:W-:Y:S05]  /*3ce0*/  @!P0 BRA `(.L_x_93) ;  /* 0x0000000000048947 */ /* 0x000fea0003800000 */
[----:B------:R4:W5:Y:S02]  /*3cf0*/  LDG.E.LTC128B.U16 R18, desc[UR36][R8.64+0x72] ;  /* 0x0000722408127981 */ /* 0x000964000c1e1520 */
.L_x_93:
[----:B------:R-:W-:Y:S05]  /*3d00*/  BSYNC B1 ;  /* 0x0000000000017941 */ /* 0x000fea0003800000 */
.L_x_92:
[----:B------:R-:W-:Y:S05]  /*3d10*/  @!P0 BRA `(.L_x_94) ;  /* 0x0000000800708947 */ /* 0x000fea0003800000 */
[----:B-----5:R-:W-:-:S05]  /*3d20*/  HADD2.F32 R18, -RZ, R18.H0_H0 ;  /* 0x20000012ff127230 */ /* 0x020fca0000004100 */
[----:B------:R-:W-:-:S04]  /*3d30*/  FMUL R18, R18, R57 ;  /* 0x0000003912127220 */ /* 0x000fc80000400000 */
[----:B------:R-:W-:-:S05]  /*3d40*/  FFMA R18, R55, R56, R18 ;  /* 0x0000003837127223 */ /* 0x000fca0000000012 */
[----:B------:R-:W-:-:S05]  /*3d50*/  F2FP.F16.F32.PACK_AB R18, RZ, R18 ;  /* 0x00000012ff12723e */ /* 0x000fca00000000ff */
[----:B------:R0:W-:Y:S01]  /*3d60*/  STG.E.U16 desc[UR36][R10.64+0x72], R18 ;  /* 0x000072120a007986 */ /* 0x0001e2000c101524 */
[----:B------:R-:W-:Y:S05]  /*3d70*/  BRA `(.L_x_94) ;  /* 0x0000000800587947 */ /* 0x000fea0003800000 */
.L_x_33:
[----:B------:R-:W-:Y:S01]  /*3d80*/  ISETP.GT.AND P3, PT, R22, 0x1, PT ;  /* 0x000000011600780c */ /* 0x000fe20003f64270 */
[----:B------:R-:W-:Y:S01]  /*3d90*/  ULDC.64 UR4, c[0x0][0x5c0] ;  /* 0x0001700000047ab9 */ /* 0x000fe20000000a00 */
[-C--:B------:R-:W-:Y:S01]  /*3da0*/  FMUL R24, R24, R56.reuse ;  /* 0x0000003818187220 */ /* 0x080fe20000400000 */
[----:B------:R-:W-:Y:S01]  /*3db0*/  LEA R4, P4, R70, UR4, 0x1 ;  /* 0x0000000446047c11 */ /* 0x000fe2000f8808ff */
[-C--:B------:R-:W-:Y:S01]  /*3dc0*/  FMUL R25, R25, R56.reuse ;  /* 0x0000003819197220 */ /* 0x080fe20000400000 */
[----:B------:R-:W-:Y:S01]  /*3dd0*/  ISETP.GT.AND P0, PT, R0, RZ, P3 ;  /* 0x000000ff0000720c */ /* 0x000fe20001f04270 */
[----:B------:R-:W-:Y:S01]  /*3de0*/  FMUL R26, R26, R56 ;  /* 0x000000381a1a7220 */ /* 0x000fe20000400000 */
[----:B------:R-:W-:Y:S01]  /*3df0*/  F2FP.F16.F32.PACK_AB R24, RZ, R24 ;  /* 0x00000018ff18723e */ /* 0x000fe200000000ff */
[-C--:B------:R-:W-:Y:S01]  /*3e00*/  FMUL R27, R27, R56.reuse ;  /* 0x000000381b1b7220 */ /* 0x080fe20000400000 */
[----:B------:R-:W-:Y:S01]  /*3e10*/  LEA.HI.X R5, R70, UR5, R7, 0x1, P4 ;  /* 0x0000000546057c11 */ /* 0x000fe2000a0f0c07 */
[-C--:B------:R-:W-:Y:S01]  /*3e20*/  FMUL R28, R28, R56.reuse ;  /* 0x000000381c1c7220 */ /* 0x080fe20000400000 */
[----:B------:R-:W-:Y:S01]  /*3e30*/  F2FP.F16.F32.PACK_AB R25, RZ, R25 ;  /* 0x00000019ff19723e */ /* 0x000fe200000000ff */
[-C--:B------:R-:W-:Y:S01]  /*3e40*/  FMUL R29, R29, R56.reuse ;  /* 0x000000381d1d7220 */ /* 0x080fe20000400000 */
[----:B------:R-:W-:Y:S01]  /*3e50*/  ISETP.GT.AND P2, PT, R0, 0x8, P2 ;  /* 0x000000080000780c */ /* 0x000fe20001744270 */
[----:B------:R-:W-:Y:S01]  /*3e60*/  @P1 STG.E.U16 desc[UR36][R4.64], R24 ;  /* 0x0000001804001986 */ /* 0x000fe2000c101524 */
[----:B------:R-:W-:Y:S01]  /*3e70*/  ISETP.GT.AND P1, PT, R22, 0x8, PT ;  /* 0x000000081600780c */ /* 0x000fe20003f24270 */
[----:B------:R-:W-:Y:S01]  /*3e80*/  FMUL R30, R30, R56 ;  /* 0x000000381e1e7220 */ /* 0x000fe20000400000 */
[C---:B------:R-:W-:Y:S01]  /*3e90*/  SHF.L.U64.HI R3, R62.reuse, 0x1, R63 ;  /* 0x000000013e037819 */ /* 0x040fe2000001023f */
[----:B------:R-:W-:Y:S01]  /*3ea0*/  @P0 STG.E.U16 desc[UR36][R4.64+0x2], R25 ;  /* 0x0000021904000986 */ /* 0x000fe2000c101524 */
[----:B------:R-:W-:Y:S01]  /*3eb0*/  LEA R6, P5, R62, R4, 0x1 ;  /* 0x000000043e067211 */ /* 0x000fe200078a08ff */
[-C--:B------:R-:W-:Y:S01]  /*3ec0*/  FMUL R31, R31, R56.reuse ;  /* 0x000000381f1f7220 */ /* 0x080fe20000400000 */
[----:B------:R-:W-:Y:S01]  /*3ed0*/  ISETP.GT.AND P3, PT, R0, 0x8, P3 ;  /* 0x000000080000780c */ /* 0x000fe20001f64270 */
[-C--:B------:R-:W-:Y:S01]  /*3ee0*/  FMUL R32, R32, R56.reuse ;  /* 0x0000003820207220 */ /* 0x080fe20000400000 */
[----:B------:R-:W-:Y:S01]  /*3ef0*/  ISETP.GT.AND P0, PT, R22, 0x9, PT ;  /* 0x000000091600780c */ /* 0x000fe20003f04270 */
[----:B------:R-:W-:Y:S01]  /*3f00*/  IMAD.X R7, R3, 0x1, R5, P5 ;  /* 0x0000000103077824 */ /* 0x000fe200028e0605 */
[----:B------:R-:W-:Y:S01]  /*3f10*/  ISETP.GT.AND P4, PT, R0, RZ, P1 ;  /* 0x000000ff0000720c */ /* 0x000fe20000f84270 */
[----:B------:R-:W-:Y:S01]  /*3f20*/  FMUL R33, R33, R56 ;  /* 0x0000003821217220 */ /* 0x000fe20000400000 */
[----:B------:R-:W-:Y:S01]  /*3f30*/  F2FP.F16.F32.PACK_AB R26, RZ, R26 ;  /* 0x0000001aff1a723e */ /* 0x000fe200000000ff */
[-C--:B------:R-:W-:Y:S01]  /*3f40*/  FMUL R34, R34, R56.reuse ;  /* 0x0000003822227220 */ /* 0x080fe20000400000 */
[----:B------:R-:W-:Y:S01]  /*3f50*/  ISETP.GT.AND P5, PT, R0, RZ, P0 ;  /* 0x000000ff0000720c */ /* 0x000fe200007a4270 */
[----:B------:R-:W-:Y:S01]  /*3f60*/  FMUL R35, R35, R56 ;  /* 0x0000003823237220 */ /* 0x000fe20000400000 */
[----:B------:R-:W-:Y:S01]  /*3f70*/  F2FP.F16.F32.PACK_AB R27, RZ, R27 ;  /* 0x0000001bff1b723e */ /* 0x000fe200000000ff */
[----:B------:R-:W-:Y:S01]  /*3f80*/  @P2 STG.E.U16 desc[UR36][R6.64], R26 ;  /* 0x0000001a06002986 */ /* 0x000fe2000c101524 */
[----:B------:R-:W-:Y:S01]  /*3f90*/  F2FP.F16.F32.PACK_AB R28, RZ, R28 ;  /* 0x0000001cff1c723e */ /* 0x000fe200000000ff */
[-C--:B------:R-:W-:Y:S01]  /*3fa0*/  FMUL R36, R36, R56.reuse ;  /* 0x0000003824247220 */ /* 0x080fe20000400000 */
[----:B------:R-:W-:Y:S01]  /*3fb0*/  ISETP.GT.AND P2, PT, R0, 0x8, P1 ;  /* 0x000000080000780c */ /* 0x000fe20000f44270 */
[----:B------:R-:W-:Y:S01]  /*3fc0*/  @P3 STG.E.U16 desc[UR36][R6.64+0x2], R27 ;  /* 0x0000021b06003986 */ /* 0x000fe2000c101524 */
[----:B------:R-:W-:Y:S01]  /*3fd0*/  ISETP.GT.AND P1, PT, R22, 0x10, PT ;  /* 0x000000101600780c */ /* 0x000fe20003f24270 */
[-C--:B------:R-:W-:Y:S01]  /*3fe0*/  FMUL R37, R37, R56.reuse ;  /* 0x0000003825257220 */ /* 0x080fe20000400000 */
[----:B------:R-:W-:Y:S01]  /*3ff0*/  F2FP.F16.F32.PACK_AB R29, RZ, R29 ;  /* 0x0000001dff1d723e */ /* 0x000fe200000000ff */
[----:B------:R-:W-:Y:S01]  /*4000*/  @P4 STG.E.U16 desc[UR36][R4.64+0x10], R28 ;  /* 0x0000101c04004986 */ /* 0x000fe2000c101524 */
[----:B------:R-:W-:Y:S01]  /*4010*/  ISETP.GT.AND P3, PT, R0, 0x8, P0 ;  /* 0x000000080000780c */ /* 0x000fe20000764270 */
[-C--:B------:R-:W-:Y:S01]  /*4020*/  FMUL R38, R38, R56.reuse ;  /* 0x0000003826267220 */ /* 0x080fe20000400000 */
[----:B------:R-:W-:Y:S01]  /*4030*/  ISETP.GT.AND P0, PT, R22, 0x11, PT ;  /* 0x000000111600780c */ /* 0x000fe20003f04270 */
[----:B------:R-:W-:Y:S01]  /*4040*/  @P5 STG.E.U16 desc[UR36][R4.64+0x12], R29 ;  /* 0x0000121d04005986 */ /* 0x000fe2000c101524 */
        /* <DEDUP_REMOVED lines=40> */
[C---:B------:R-:W-:Y:S01]  /*42d0*/  ISETP.GT.AND P4, PT, R0.reuse, RZ, P1 ;  /* 0x000000ff0000720c */ /* 0x040fe20000f84270 */
[-C--:B------:R-:W-:Y:S01]  /*42e0*/  FMUL R51, R51, R56.reuse ;  /* 0x0000003833337220 */ /* 0x080fe20000400000 */
[----:B------:R-:W-:Y:S01]  /*42f0*/  ISETP.GT.AND P5, PT, R0, RZ, P0 ;  /* 0x000000ff0000720c */ /* 0x000fe200007a4270 */
[----:B------:R-:W-:Y:S01]  /*4300*/  FMUL R52, R52, R56 ;  /* 0x0000003834347220 */ /* 0x000fe20000400000 */
[----:B------:R-:W-:Y:S01]  /*4310*/  F2FP.F16.F32.PACK_AB R38, RZ, R38 ;  /* 0x00000026ff26723e */ /* 0x000fe200000000ff */
[-C--:B------:R-:W-:Y:S01]  /*4320*/  FMUL R53, R53, R56.reuse ;  /* 0x0000003835357220 */ /* 0x080fe20000400000 */
[----:B------:R-:W-:Y:S01]  /*4330*/  F2FP.F16.F32.PACK_AB R39, RZ, R39 ;  /* 0x00000027ff27723e */ /* 0x000fe200000000ff */
[----:B------:R-:W-:Y:S01]  /*4340*/  FMUL R54, R54, R56 ;  /* 0x0000003836367220 */ /* 0x000fe20000400000 */
[----:B------:R-:W-:Y:S01]  /*4350*/  F2FP.F16.F32.PACK_AB R40, RZ, R40 ;  /* 0x00000028ff28723e */ /* 0x000fe200000000ff */
[----:B------:R-:W-:Y:S01]  /*4360*/  @P2 STG.E.U16 desc[UR36][R6.64+0x30], R38 ;  /* 0x0000302606002986 */ /* 0x000fe2000c101524 */
[----:B------:R-:W-:Y:S01]  /*4370*/  F2FP.F16.F32.PACK_AB R41, RZ, R41 ;  /* 0x00000029ff29723e */ /* 0x000fe200000000ff */
[----:B------:R-:W-:Y:S01]  /*4380*/  FMUL R55, R55, R56 ;  /* 0x0000003837377220 */ /* 0x000fe20000400000 */
[C---:B------:R-:W-:Y:S01]  /*4390*/  ISETP.GT.AND P1, PT, R0.reuse, 0x8, P1 ;  /* 0x000000080000780c */ /* 0x040fe20000f24270 */
[----:B------:R-:W-:Y:S01]  /*43a0*/  @P3 STG.E.U16 desc[UR36][R6.64+0x32], R39 ;  /* 0x0000322706003986 */ /* 0x000fe2000c101524 */
[----:B------:R-:W-:-:S02]  /*43b0*/  ISETP.GT.AND P2, PT, R0, 0x8, P0 ;  /* 0x000000080000780c */ /* 0x000fc40000744270 */
[----:B------:R-:W-:Y:S01]  /*43c0*/  F2FP.F16.F32.PACK_AB R42, RZ, R42 ;  /* 0x0000002aff2a723e */ /* 0x000fe200000000ff */
[----:B------:R-:W-:Y:S01]  /*43d0*/  @P4 STG.E.U16 desc[UR36][R4.64+0x40], R40 ;  /* 0x0000402804004986 */ /* 0x000fe2000c101524 */
[C---:B------:R-:W-:Y:S02]  /*43e0*/  ISETP.GT.AND P4, PT, R22.reuse, 0x28, PT ;  /* 0x000000281600780c */ /* 0x040fe40003f84270 */
[----:B------:R-:W-:Y:S01]  /*43f0*/  ISETP.GT.AND P0, PT, R22, 0x29, PT ;  /* 0x000000291600780c */ /* 0x000fe20003f04270 */
[----:B------:R-:W-:Y:S01]  /*4400*/  @P5 STG.E.U16 desc[UR36][R4.64+0x42], R41 ;  /* 0x0000422904005986 */ /* 0x000fe2000c101524 */
[----:B------:R-:W-:Y:S02]  /*4410*/  ISETP.GT.AND P5, PT, R0, RZ, P4 ;  /* 0x000000ff0000720c */ /* 0x000fe400027a4270 */
[----:B------:R-:W-:Y:S01]  /*4420*/  F2FP.F16.F32.PACK_AB R43, RZ, R43 ;  /* 0x0000002bff2b723e */ /* 0x000fe200000000ff */
[----:B------:R-:W-:Y:S01]  /*4430*/  @P1 STG.E.U16 desc[UR36][R6.64+0x40], R42 ;  /* 0x0000402a06001986 */ /* 0x000fe2000c101524 */
[----:B------:R-:W-:-:S02]  /*4440*/  F2FP.F16.F32.PACK_AB R44, RZ, R44 ;  /* 0x0000002cff2c723e */ /* 0x000fc400000000ff */
[C---:B------:R-:W-:Y:S01]  /*4450*/  ISETP.GT.AND P3, PT, R0.reuse, RZ, P0 ;  /* 0x000000ff0000720c */ /* 0x040fe20000764270 */
[----:B------:R-:W-:Y:S01]  /*4460*/  @P2 STG.E.U16 desc[UR36][R6.64+0x42], R43 ;  /* 0x0000422b06002986 */ /* 0x000fe2000c101524 */
[C---:B------:R-:W-:Y:S02]  /*4470*/  ISETP.GT.AND P4, PT, R0.reuse, 0x8, P4 ;  /* 0x000000080000780c */ /* 0x040fe40002784270 */
[----:B------:R-:W-:Y:S02]  /*4480*/  F2FP.F16.F32.PACK_AB R45, RZ, R45 ;  /* 0x0000002dff2d723e */ /* 0x000fe400000000ff */
[----:B------:R-:W-:Y:S01]  /*4490*/  F2FP.F16.F32.PACK_AB R46, RZ, R46 ;  /* 0x0000002eff2e723e */ /* 0x000fe200000000ff */
[----:B------:R-:W-:Y:S01]  /*44a0*/  @P5 STG.E.U16 desc[UR36][R4.64+0x50], R44 ;  /* 0x0000502c04005986 */ /* 0x000fe2000c101524 */
[----:B------:R-:W-:Y:S02]  /*44b0*/  ISETP.GT.AND P5, PT, R0, 0x8, P0 ;  /* 0x000000080000780c */ /* 0x000fe400007a4270 */
[----:B------:R-:W-:-:S02]  /*44c0*/  F2FP.F16.F32.PACK_AB R47, RZ, R47 ;  /* 0x0000002fff2f723e */ /* 0x000fc400000000ff */
[C---:B------:R-:W-:Y:S01]  /*44d0*/  ISETP.GT.AND P2, PT, R22.reuse, 0x31, PT ;  /* 0x000000311600780c */ /* 0x040fe20003f44270 */
[----:B------:R-:W-:Y:S01]  /*44e0*/  @P3 STG.E.U16 desc[UR36][R4.64+0x52], R45 ;  /* 0x0000522d04003986 */ /* 0x000fe2000c101524 */
[----:B------:R-:W-:Y:S02]  /*44f0*/  ISETP.GT.AND P3, PT, R22, 0x30, PT ;  /* 0x000000301600780c */ /* 0x000fe40003f64270 */
[----:B------:R-:W-:Y:S01]  /*4500*/  F2FP.F16.F32.PACK_AB R48, RZ, R48 ;  /* 0x00000030ff30723e */ /* 0x000fe200000000ff */
[----:B------:R-:W-:Y:S01]  /*4510*/  @P4 STG.E.U16 desc[UR36][R6.64+0x50], R46 ;  /* 0x0000502e06004986 */ /* 0x000fe2000c101524 */
[C---:B------:R-:W-:Y:S02]  /*4520*/  ISETP.GT.AND P4, PT, R0.reuse, RZ, P2 ;  /* 0x000000ff0000720c */ /* 0x040fe40001784270 */
[----:B------:R-:W-:Y:S01]  /*4530*/  F2FP.F16.F32.PACK_AB R49, RZ, R49 ;  /* 0x00000031ff31723e */ /* 0x000fe200000000ff */
[----:B------:R-:W-:Y:S01]  /*4540*/  @P5 STG.E.U16 desc[UR36][R6.64+0x52], R47 ;  /* 0x0000522f06005986 */ /* 0x000fe2000c101524 */
[----:B------:R-:W-:-:S02]  /*4550*/  ISETP.GT.AND P5, PT, R0, RZ, P3 ;  /* 0x000000ff0000720c */ /* 0x000fc40001fa4270 */
[C---:B------:R-:W-:Y:S02]  /*4560*/  ISETP.GT.AND P1, PT, R22.reuse, 0x38, PT ;  /* 0x000000381600780c */ /* 0x040fe40003f24270 */
[----:B------:R-:W-:Y:S02]  /*4570*/  ISETP.GT.AND P0, PT, R22, 0x39, PT ;  /* 0x000000391600780c */ /* 0x000fe40003f04270 */
[C---:B------:R-:W-:Y:S02]  /*4580*/  ISETP.GT.AND P3, PT, R0.reuse, 0x8, P3 ;  /* 0x000000080000780c */ /* 0x040fe40001f64270 */
[C---:B------:R-:W-:Y:S02]  /*4590*/  ISETP.GT.AND P2, PT, R0.reuse, 0x8, P2 ;  /* 0x000000080000780c */ /* 0x040fe40001744270 */
[----:B------:R-:W-:Y:S02]  /*45a0*/  F2FP.F16.F32.PACK_AB R50, RZ, R50 ;  /* 0x00000032ff32723e */ /* 0x000fe400000000ff */
[----:B------:R-:W-:Y:S01]  /*45b0*/  F2FP.F16.F32.PACK_AB R51, RZ, R51 ;  /* 0x00000033ff33723e */ /* 0x000fe200000000ff */
[----:B------:R-:W-:Y:S01]  /*45c0*/  @P5 STG.E.U16 desc[UR36][R4.64+0x60], R48 ;  /* 0x0000603004005986 */ /* 0x000fe2000c101524 */
[----:B------:R-:W-:-:S02]  /*45d0*/  ISETP.GT.AND P5, PT, R0, RZ, P0 ;  /* 0x000000ff0000720c */ /* 0x000fc400007a4270 */
[C---:B------:R-:W-:Y:S01]  /*45e0*/  ISETP.GT.AND P0, PT, R0.reuse, 0x8, P0 ;  /* 0x000000080000780c */ /* 0x040fe20000704270 */
[----:B------:R-:W-:Y:S01]  /*45f0*/  @P4 STG.E.U16 desc[UR36][R4.64+0x62], R49 ;  /* 0x0000623104004986 */ /* 0x000fe2000c101524 */
[C---:B------:R-:W-:Y:S02]  /*4600*/  ISETP.GT.AND P4, PT, R0.reuse, RZ, P1 ;  /* 0x000000ff0000720c */ /* 0x040fe40000f84270 */
[----:B------:R-:W-:Y:S01]  /*4610*/  ISETP.GT.AND P1, PT, R0, 0x8, P1 ;  /* 0x000000080000780c */ /* 0x000fe20000f24270 */
[----:B------:R-:W-:Y:S01]  /*4620*/  @P3 STG.E.U16 desc[UR36][R6.64+0x60], R50 ;  /* 0x0000603206003986 */ /* 0x000fe2000c101524 */
[----:B------:R-:W-:Y:S02]  /*4630*/  F2FP.F16.F32.PACK_AB R52, RZ, R52 ;  /* 0x00000034ff34723e */ /* 0x000fe400000000ff */
[----:B------:R-:W-:Y:S01]  /*4640*/  F2FP.F16.F32.PACK_AB R53, RZ, R53 ;  /* 0x00000035ff35723e */ /* 0x000fe200000000ff */
[----:B------:R-:W-:Y:S01]  /*4650*/  @P2 STG.E.U16 desc[UR36][R6.64+0x62], R51 ;  /* 0x0000623306002986 */ /* 0x000fe2000c101524 */
[----:B------:R-:W-:-:S02]  /*4660*/  F2FP.F16.F32.PACK_AB R54, RZ, R54 ;  /* 0x00000036ff36723e */ /* 0x000fc400000000ff */
[----:B------:R-:W-:-:S03]  /*4670*/  F2FP.F16.F32.PACK_AB R55, RZ, R55 ;  /* 0x00000037ff37723e */ /* 0x000fc600000000ff */
[----:B------:R-:W-:Y:S04]  /*4680*/  @P4 STG.E.U16 desc[UR36][R4.64+0x70], R52 ;  /* 0x0000703404004986 */ /* 0x000fe8000c101524 */
[----:B------:R0:W-:Y:S02]  /*4690*/  @P5 STG.E.U16 desc[UR36][R4.64+0x72], R53 ;  /* 0x0000723504005986 */ /* 0x0001e4000c101524 */
[----:B0-----:R-:W-:Y:S02]  /*46a0*/  @P1 IMAD.MOV.U32 R4, RZ, RZ, R6 ;  /* 0x000000ffff041224 */ /* 0x001fe400078e0006 */
[----:B------:R-:W-:-:S05]  /*46b0*/  @P1 IMAD.MOV.U32 R5, RZ, RZ, R7 ;  /* 0x000000ffff051224 */ /* 0x000fca00078e0007 */
[----:B------:R0:W-:Y:S04]  /*46c0*/  @P1 STG.E.U16 desc[UR36][R4.64+0x70], R54 ;  /* 0x0000703604001986 */ /* 0x0001e8000c101524 */
[----:B------:R0:W-:Y:S02]  /*46d0*/  @P0 STG.E.U16 desc[UR36][R6.64+0x72], R55 ;  /* 0x0000723706000986 */ /* 0x0001e4000c101524 */
.L_x_94:
[----:B------:R-:W-:Y:S05]  /*46e0*/  BSYNC B0 ;  /* 0x0000000000007941 */ /* 0x000fea0003800000 */
.L_x_32:
[----:B0-----:R-:W2:Y:S01]  /*46f0*/  LDL.64 R4, [R1] ;  /* 0x0000000001047983 */ /* 0x001ea20000100a00 */
[----:B------:R-:W-:Y:S01]  /*4700*/  ULDC.64 UR4, c[0x0][0x650] ;  /* 0x0001940000047ab9 */ /* 0x000fe20000000a00 */
[----:B------:R-:W-:Y:S02]  /*4710*/  IMAD.U32 R0, RZ, RZ, UR44 ;  /* 0x0000002cff007e24 */ /* 0x000fe4000f8e00ff */
[----:B------:R-:W-:Y:S02]  /*4720*/  IMAD.MOV.U32 R22, RZ, RZ, -0x1 ;  /* 0xffffffffff167424 */ /* 0x000fe400078e00ff */
[----:B------:R0:W-:Y:S01]  /*4730*/  SYNCS.ARRIVE.TRANS64.A1T0 RZ, [R0+UR48], RZ ;  /* 0x000000ff00ff79a7 */ /* 0x0001e20008100030 */
[----:B-----5:R-:W-:Y:S02]  /*4740*/  IMAD.MOV.U32 R18, RZ, RZ, -0x1 ;  /* 0xffffffffff127424 */ /* 0x020fe400078e00ff */
[----:B------:R-:W-:Y:S01]  /*4750*/  IMAD.MOV.U32 R19, RZ, RZ, -0x1 ;  /* 0xffffffffff137424 */ /* 0x000fe200078e00ff */
[----:B0-----:R-:W-:-:S02]  /*4760*/  PRMT R0, RZ, 0x7610, R0 ;  /* 0x00007610ff007816 */ /* 0x001fc40000000000 */
[----:B--2---:R-:W-:-:S05]  /*4770*/  LEA R16, P0, R4, R16, 0x1 ;  /* 0x0000001004107211 */ /* 0x004fca00078008ff */
[----:B------:R-:W-:Y:S01]  /*4780*/  IMAD.X R17, R66, 0x1, R17, P0 ;  /* 0x0000000142117824 */ /* 0x000fe200000e0611 */
[----:B------:R-:W-:-:S04]  /*4790*/  ISETP.GE.U32.AND P0, PT, R16, UR4, PT ;  /* 0x0000000410007c0c */ /* 0x000fc8000bf06070 */
[----:B------:R-:W-:-:S13]  /*47a0*/  ISETP.GE.U32.AND.EX P0, PT, R17, UR5, PT, P0 ;  /* 0x0000000511007c0c */ /* 0x000fda000bf06100 */
[----:B------:R-:W-:Y:S05]  /*47b0*/  @P0 BRA `(.L_x_95) ;  /* 0x00000004004c0947 */ /* 0x000fea0003800000 */
[----:B------:R-:W0:Y:S01]  /*47c0*/  LDC.64 R10, c[0x0][0x628] ;  /* 0x00018a00ff0a7b82 */ /* 0x000e220000000a00 */
[----:B------:R-:W2:Y:S01]  /*47d0*/  S2R R12, SR_CTAID.X ;  /* 0x00000000000c7919 */ /* 0x000ea20000002500 */
[----:B-1-34-:R-:W-:Y:S02]  /*47e0*/  IMAD.MOV.U32 R8, RZ, RZ, R16 ;  /* 0x000000ffff087224 */ /* 0x01afe400078e0010 */
[----:B------:R-:W-:Y:S01]  /*47f0*/  IMAD.MOV.U32 R9, RZ, RZ, R17 ;  /* 0x000000ffff097224 */ /* 0x000fe200078e0011 */
[----:B------:R-:W1:Y:S03]  /*4800*/  S2R R18, SR_CTAID.Y ;  /* 0x0000000000127919 */ /* 0x000e660000002600 */
[----:B------:R-:W3:Y:S08]  /*4810*/  LDC R0, c[0x0][0x630] ;  /* 0x00018c00ff007b82 */ /* 0x000ef00000000800 */
[----:B------:R-:W4:Y:S01]  /*4820*/  LDC.64 R14, c[0x0][0x620] ;  /* 0x00018800ff0e7b82 */ /* 0x000f220000000a00 */
[----:B0-----:R-:W-:-:S04]  /*4830*/  ISETP.NE.U32.AND P0, PT, R10, RZ, PT ;  /* 0x000000ff0a00720c */ /* 0x001fc80003f05070 */
[----:B------:R-:W-:-:S13]  /*4840*/  ISETP.NE.AND.EX P0, PT, R11, RZ, PT, P0 ;  /* 0x000000ff0b00720c */ /* 0x000fda0003f05300 */
[----:B-1234-:R-:W-:Y:S05]  /*4850*/  @!P0 BRA `(.L_x_96) ;  /* 0x0000000000288947 */ /* 0x01efea0003800000 */
[----:B------:R-:W0:Y:S02]  /*4860*/  LDC R3, c[0x0][0x634] ;  /* 0x00018d00ff037b82 */ /* 0x000e240000000800 */
[----:B0-----:R-:W-:-:S05]  /*4870*/  IADD3 R3, P0, R16, R3, RZ ;  /* 0x0000000310037210 */ /* 0x001fca0007f1e0ff */
        /* <DEDUP_REMOVED lines=8> */
.L_x_96:
[-CC-:B------:R-:W-:Y:S01]  /*4900*/  SHF.R.U64 R19, R8, R0.reuse, R9.reuse ;  /* 0x0000000008137219 */ /* 0x180fe20000001209 */
[----:B------:R-:W0:Y:S01]  /*4910*/  LDC.64 R24, c[0x0][0x640] ;  /* 0x00019000ff187b82 */ /* 0x000e220000000a00 */
[----:B------:R-:W-:Y:S01]  /*4920*/  SHF.R.U32.HI R0, RZ, R0, R9 ;  /* 0x00000000ff007219 */ /* 0x000fe20000011609 */
[----:B------:R-:W-:Y:S01]  /*4930*/  ULDC UR4, c[0x0][0x150] ;  /* 0x0000540000047ab9 */ /* 0x000fe20000000800 */
[----:B------:R-:W-:Y:S02]  /*4940*/  IADD3 R3, P0, RZ, -R19, RZ ;  /* 0x80000013ff037210 */ /* 0x000fe40007f1e0ff */
[----:B------:R-:W-:-:S03]  /*4950*/  I2FP.F32.U32 R7, R12 ;  /* 0x0000000c00077245 */ /* 0x000fc60000201000 */
[----:B------:R-:W1:Y:S01]  /*4960*/  LDC R6, c[0x0][0x618] ;  /* 0x00018600ff067b82 */ /* 0x000e620000000800 */
[----:B------:R-:W-:Y:S02]  /*4970*/  IMAD.X R5, RZ, RZ, ~R0, P0 ;  /* 0x000000ffff057224 */ /* 0x000fe400000e0e00 */
[----:B------:R-:W-:Y:S01]  /*4980*/  FMUL R7, R7, UR4 ;  /* 0x0000000407077c20 */ /* 0x000fe20008400000 */
[----:B------:R-:W-:Y:S01]  /*4990*/  ULDC UR4, c[0x0][0x154] ;  /* 0x0000550000047ab9 */ /* 0x000fe20000000800 */
[-C--:B------:R-:W-:Y:S02]  /*49a0*/  IMAD R0, R5, R14.reuse, RZ ;  /* 0x0000000e05007224 */ /* 0x080fe400078e02ff */
[C---:B------:R-:W-:Y:S01]  /*49b0*/  IMAD.WIDE.U32 R4, R3.reuse, R14, R16 ;  /* 0x0000000e03047225 */ /* 0x040fe200078e0010 */
[----:B------:R-:W2:Y:S01]  /*49c0*/  LDC R8, c[0x0][0x608] ;  /* 0x00018200ff087b82 */ /* 0x000ea20000000800 */
[----:B------:R-:W3:Y:S02]  /*49d0*/  F2I.U32.TRUNC.NTZ R7, R7 ;  /* 0x0000000700077305 */ /* 0x000ee4000020f000 */
[----:B------:R-:W-:Y:S01]  /*49e0*/  IMAD R3, R3, R15, R0 ;  /* 0x0000000f03037224 */ /* 0x000fe200078e0200 */
[----:B------:R-:W-:-:S03]  /*49f0*/  I2FP.F32.U32 R0, R18 ;  /* 0x0000001200007245 */ /* 0x000fc60000201000 */
[----:B------:R-:W-:Y:S01]  /*4a00*/  IMAD.IADD R3, R5, 0x1, R3 ;  /* 0x0000000105037824 */ /* 0x000fe200078e0203 */
[----:B------:R-:W4:Y:S01]  /*4a10*/  LDC R11, c[0x0][0x658] ;  /* 0x00019600ff0b7b82 */ /* 0x000f220000000800 */
[----:B0-----:R-:W-:-:S04]  /*4a20*/  ISETP.NE.U32.AND P0, PT, R24, RZ, PT ;  /* 0x000000ff1800720c */ /* 0x001fc80003f05070 */
[----:B------:R-:W-:-:S03]  /*4a30*/  ISETP.NE.AND.EX P0, PT, R25, RZ, PT, P0 ;  /* 0x000000ff1900720c */ /* 0x000fc60003f05300 */
[----:B------:R-:W0:Y:S01]  /*4a40*/  LDC R9, c[0x0][0x144] ;  /* 0x00005100ff097b82 */ /* 0x000e220000000800 */
[-C--:B-1----:R-:W-:Y:S01]  /*4a50*/  SHF.R.U64 R10, R4, R6.reuse, R3 ;  /* 0x00000006040a7219 */ /* 0x082fe20000001203 */
[----:B---3--:R-:W-:Y:S01]  /*4a60*/  IMAD.MOV R7, RZ, RZ, -R7 ;  /* 0x000000ffff077224 */ /* 0x008fe200078e0a07 */
[----:B------:R-:W-:Y:S01]  /*4a70*/  SHF.R.U32.HI R3, RZ, R6, R3 ;  /* 0x00000006ff037219 */ /* 0x000fe20000011603 */
[----:B------:R-:W-:-:S04]  /*4a80*/  FMUL R6, R0, UR4 ;  /* 0x0000000400067c20 */ /* 0x000fc80008400000 */
[----:B------:R-:W1:Y:S01]  /*4a90*/  LDC R21, c[0x0][0x148] ;  /* 0x00005200ff157b82 */ /* 0x000e620000000800 */
[----:B------:R3:W0:Y:S01]  /*4aa0*/  F2I.U32.TRUNC.NTZ R14, R6 ;  /* 0x00000006000e7305 */ /* 0x000622000020f000 */
[-CC-:B--2---:R-:W-:Y:S02]  /*4ab0*/  SHF.R.U64 R13, R10, R8.reuse, R3.reuse ;  /* 0x000000080a0d7219 */ /* 0x184fe40000001203 */
[----:B------:R-:W-:-:S04]  /*4ac0*/  SHF.R.U32.HI R0, RZ, R8, R3 ;  /* 0x00000008ff007219 */ /* 0x000fc80000011603 */
[----:B------:R-:W2:Y:S01]  /*4ad0*/  LDC R20, c[0x0][0x648] ;  /* 0x00019200ff147b82 */ /* 0x000ea20000000800 */
[-CC-:B----4-:R-:W-:Y:S02]  /*4ae0*/  SHF.R.U64 R15, R13, R11.reuse, R0.reuse ;  /* 0x0000000b0d0f7219 */ /* 0x190fe40000001200 */
[----:B------:R-:W-:-:S03]  /*4af0*/  SHF.R.U32.HI R5, RZ, R11, R0 ;  /* 0x0000000bff057219 */ /* 0x000fc60000011600 */
[----:B------:R-:W-:Y:S02]  /*4b00*/  IMAD.MOV.U32 R4, RZ, RZ, R15 ;  /* 0x000000ffff047224 */ /* 0x000fe400078e000f */
[----:B------:R-:W4:Y:S01]  /*4b10*/  LDC R26, c[0x0][0x638] ;  /* 0x00018e00ff1a7b82 */ /* 0x000f220000000800 */
[----:B0-----:R-:W-:-:S07]  /*4b20*/  IMAD R22, R9, R7, R12 ;  /* 0x0000000709167224 */ /* 0x001fce00078e020c */
[----:B------:R-:W0:Y:S08]  /*4b30*/  LDC R27, c[0x0][0x610] ;  /* 0x00018400ff1b7b82 */ /* 0x000e300000000800 */
[----:B------:R-:W0:Y:S01]  /*4b40*/  LDC R28, c[0x0][0x600] ;  /* 0x00018000ff1c7b82 */ /* 0x000e220000000800 */
[----:B-123--:R-:W-:Y:S05]  /*4b50*/  @!P0 BRA `(.L_x_97) ;  /* 0x0000000000288947 */ /* 0x00efea0003800000 */
[----:B------:R-:W1:Y:S02]  /*4b60*/  LDC R0, c[0x0][0x64c] ;  /* 0x00019300ff007b82 */ /* 0x000e640000000800 */
[----:B-1----:R-:W-:-:S05]  /*4b70*/  IADD3 R3, P0, R15, R0, RZ ;  /* 0x000000000f037210 */ /* 0x002fca0007f1e0ff */
        /* <DEDUP_REMOVED lines=8> */
.L_x_97:
[----:B------:R-:W-:Y:S01]  /*4c00*/  ISETP.NE.AND P0, PT, R2, 0x1, PT ;  /* 0x000000010200780c */ /* 0x000fe20003f05270 */
[----:B------:R-:W-:Y:S01]  /*4c10*/  IMAD.MOV R14, RZ, RZ, -R14 ;  /* 0x000000ffff0e7224 */ /* 0x000fe200078e0a0e */
[----:B------:R-:W-:Y:S02]  /*4c20*/  SHF.R.U64 R0, R4, R20, R5 ;  /* 0x0000001404007219 */ /* 0x000fe40000001205 */
[----:B------:R-:W-:Y:S02]  /*4c30*/  LOP3.LUT R3, R13, R68, RZ, 0xc0, !PT ;  /* 0x000000440d037212 */ /* 0x000fe400078ec0ff */
[----:B------:R-:W-:Y:S01]  /*4c40*/  LOP3.LUT R5, R10, R67, RZ, 0xc0, !PT ;  /* 0x000000430a057212 */ /* 0x000fe200078ec0ff */
[----:B------:R-:W-:Y:S02]  /*4c50*/  IMAD.MOV R4, RZ, RZ, -R0 ;  /* 0x000000ffff047224 */ /* 0x000fe400078e0a00 */
[----:B------:R-:W-:Y:S02]  /*4c60*/  IMAD R3, R64, R0, R3 ;  /* 0x0000000040037224 */ /* 0x000fe400078e0203 */
[----:B----4-:R-:W-:-:S02]  /*4c70*/  IMAD R0, R4, R26, R15 ;  /* 0x0000001a04007224 */ /* 0x010fc400078e020f */
[----:B------:R-:W-:Y:S02]  /*4c80*/  @P0 IMAD R22, R21, R14, R18 ;  /* 0x0000000e15160224 */ /* 0x000fe400078e0212 */
[----:B------:R-:W-:Y:S02]  /*4c90*/  IMAD.MOV.U32 R4, RZ, RZ, 0x1 ;  /* 0x00000001ff047424 */ /* 0x000fe400078e00ff */
[----:B0-----:R-:W-:Y:S02]  /*4ca0*/  IMAD R22, R3, R27, R22 ;  /* 0x0000001b03167224 */ /* 0x001fe400078e0216 */
[----:B------:R-:W-:Y:S01]  /*4cb0*/  IMAD R3, R0, R28, R5 ;  /* 0x0000001c00037224 */ /* 0x000fe200078e0205 */
[----:B------:R-:W-:-:S04]  /*4cc0*/  PRMT R0, R4, 0x7610, R0 ;  /* 0x0000761004007816 */ /* 0x000fc80000000000 */
[----:B------:R-:W-:Y:S02]  /*4cd0*/  SEL R18, R3, R22, !P0 ;  /* 0x0000001603127207 */ /* 0x000fe40004000000 */
[----:B------:R-:W-:-:S07]  /*4ce0*/  SEL R22, R22, R3, !P0 ;  /* 0x0000000316167207 */ /* 0x000fce0004000000 */
.L_x_95:
[----:B------:R-:W-:Y:S01]  /*4cf0*/  UIMAD.WIDE.U32 UR4, UR38, 0x24924925, URZ ;  /* 0x24924925260478a5 */ /* 0x000fe2000f8e003f */
[----:B------:R-:W-:Y:S02]  /*4d00*/  LOP3.LUT P0, RZ, R0, 0xff, RZ, 0xc0, !PT ;  /* 0x000000ff00ff7812 */ /* 0x000fe4000780c0ff */
[----:B------:R-:W-:Y:S01]  /*4d10*/  LOP3.LUT R73, R73, 0x1, RZ, 0x3c, !PT ;  /* 0x0000000149497812 */ /* 0x000fe200078e3cff */
[----:B------:R-:W-:-:S04]  /*4d20*/  UIADD3 UR4, UR38, -UR5, URZ ;  /* 0x8000000526047290 */ /* 0x000fc8000fffe03f */
[----:B------:R-:W-:-:S04]  /*4d30*/  ULEA.HI UR4, UR4, UR5, URZ, 0x1f ;  /* 0x0000000504047291 */ /* 0x000fc8000f8ff83f */
[----:B------:R-:W-:-:S04]  /*4d40*/  USHF.R.U32.HI UR4, URZ, 0x2, UR4 ;  /* 0x000000023f047899 */ /* 0x000fc80008011604 */
[----:B------:R-:W-:Y:S01]  /*4d50*/  UIMAD UR38, UR4, -0x7, UR38 ;  /* 0xfffffff9042678a4 */ /* 0x000fe2000f8e0226 */
[----:B------:R-:W-:Y:S11]  /*4d60*/  @P0 BRA `(.L_x_98) ;  /* 0xffffffc8002c0947 */ /* 0x000ff6000383ffff */
[----:B------:R-:W-:Y:S05]  /*4d70*/  EXIT ;  /* 0x000000000000794d */ /* 0x000fea0003800000 */
.L_x_13:
[----:B------:R-:W-:-:S08]  /*4d80*/  ISETP.NE.AND P0, PT, R14, RZ, PT ;  /* 0x000000ff0e00720c */ /* 0x000fd00003f05270 */
[----:B0-----:R-:W0:-:S00]  /*4d90*/  USETMAXREG.DEALLOC.CTAPOOL 0x28 ;  /* 0x00000028000079c8 */ /* 0x001e0000080e0500 */
[----:B------:R-:W-:Y:S05]  /*4da0*/  @P0 EXIT ;  /* 0x000000000000094d */ /* 0x000fea0003800000 */
[----:B0-----:R-:W-:Y:S01]  /*4db0*/  LOP3.LUT P0, RZ, R3, 0xff, RZ, 0xc0, !PT ;  /* 0x000000ff03ff7812 */ /* 0x001fe2000780c0ff */
[----:B------:R-:W-:Y:S02]  /*4dc0*/  IMAD.MOV.U32 R3, RZ, RZ, 0x1 ;  /* 0x00000001ff037424 */ /* 0x000fe400078e00ff */
[----:B------:R-:W-:-:S10]  /*4dd0*/  IMAD.MOV.U32 R8, RZ, RZ, RZ ;  /* 0x000000ffff087224 */ /* 0x000fd400078e00ff */
[----:B------:R-:W-:Y:S05]  /*4de0*/  @!P0 BRA `(.L_x_99) ;  /* 0x0000000c003c8947 */ /* 0x000fea0003800000 */
[----:B------:R-:W-:Y:S01]  /*4df0*/  LOP3.LUT P0, RZ, R4, 0x1f, RZ, 0xc0, !PT ;  /* 0x0000001f04ff7812 */ /* 0x000fe2000780c0ff */
[----:B------:R-:W-:Y:S01]  /*4e00*/  ULDC UR5, c[0x0][0x658] ;  /* 0x0001960000057ab9 */ /* 0x000fe20000000800 */
[----:B------:R-:W-:Y:S01]  /*4e10*/  UMOV UR6, 0xffffffff ;  /* 0xffffffff00067882 */ /* 0x000fe20000000000 */
[----:B------:R-:W-:Y:S01]  /*4e20*/  BSSY B0, `(.L_x_99) ;  /* 0x00000cb000007945 */ /* 0x000fe20003800000 */
[----:B------:R-:W-:Y:S01]  /*4e30*/  USHF.L.U32 UR6, UR6, UR5, URZ ;  /* 0x0000000506067299 */ /* 0x000fe2000800063f */
[C---:B------:R-:W-:Y:S01]  /*4e40*/  ISETP.NE.AND P2, PT, R5.reuse, RZ, PT ;  /* 0x000000ff0500720c */ /* 0x040fe20003f45270 */
[----:B------:R-:W-:Y:S01]  /*4e50*/  UMOV UR7, 0x1 ;  /* 0x0000000100077882 */ /* 0x000fe20000000000 */
[----:B------:R-:W-:Y:S01]  /*4e60*/  ISETP.NE.OR P0, PT, R5, RZ, !P0 ;  /* 0x000000ff0500720c */ /* 0x000fe20004705670 */
[----:B------:R-:W-:Y:S01]  /*4e70*/  IMAD.MOV.U32 R10, RZ, RZ, 0x1 ;  /* 0x00000001ff0a7424 */ /* 0x000fe200078e00ff */
[----:B------:R-:W-:Y:S01]  /*4e80*/  LOP3.LUT R9, R23, 0x2, RZ, 0xfc, !PT ;  /* 0x0000000217097812 */ /* 0x000fe200078efcff */
[----:B------:R-:W-:Y:S01]  /*4e90*/  IMAD.MOV.U32 R3, RZ, RZ, 0x1 ;  /* 0x00000001ff037424 */ /* 0x000fe200078e00ff */
[----:B------:R-:W-:Y:S01]  /*4ea0*/  ULDC UR4, c[0x0][0x600] ;  /* 0x0001800000047ab9 */ /* 0x000fe20000000800 */
[----:B------:R-:W-:Y:S01]  /*4eb0*/  IMAD.MOV.U32 R8, RZ, RZ, RZ ;  /* 0x000000ffff087224 */ /* 0x000fe200078e00ff */
[----:B------:R-:W-:-:S02]  /*4ec0*/  USHF.L.U32 UR13, UR7, UR5, URZ ;  /* 0x00000005070d7299 */ /* 0x000fc4000800063f */
[----:B------:R-:W-:Y:S02]  /*4ed0*/  UIADD3 UR21, UR40, 0x1, URZ ;  /* 0x0000000128157890 */ /* 0x000fe4000fffe03f */
[----:B------:R-:W-:Y:S02]  /*4ee0*/  UIADD3 UR4, UR4, -0x1, URZ ;  /* 0xffffffff04047890 */ /* 0x000fe4000fffe03f */
[----:B------:R-:W-:Y:S01]  /*4ef0*/  ULOP3.LUT UR5, URZ, UR6, URZ, 0x33, !UPT ;  /* 0x000000063f057292 */ /* 0x000fe2000f8e333f */
[----:B------:R-:W-:-:S11]  /*4f00*/  ULDC.64 UR22, c[0x0][0x198] ;  /* 0x0000660000167ab9 */ /* 0x000fd60000000a00 */
.L_x_111:
[----:B------:R-:W-:-:S03]  /*4f10*/  UMOV UR6, 0xffffffff ;  /* 0xffffffff00067882 */ /* 0x000fc60000000000 */
[----:B------:R-:W-:Y:S05]  /*4f20*/  BRA.DIV UR6, `(.L_x_100) ;  /* 0x0000001206747947 */ /* 0x000fea000b800000 */
[----:B------:R-:W-:-:S13]  /*4f30*/  ELECT P6, URZ, PT ;  /* 0x00000000003f782f */ /* 0x000fda00038c0000 */
.L_x_127:
[----:B------:R-:W0:Y:S01]  /*4f40*/  LDC R4, c[0x0][0x28c] ;  /* 0x0000a300ff047b82 */ /* 0x000e220000000800 */
[----:B------:R-:W-:Y:S01]  /*4f50*/  BSSY B1, `(.L_x_101) ;  /* 0x0000041000017945 */ /* 0x000fe20003800000 */
[----:B0-----:R-:W-:-:S13]  /*4f60*/  ISETP.LT.OR P6, PT, R4, 0x1, !P6 ;  /* 0x000000010400780c */ /* 0x001fda00077c1670 */
[----:B------:R-:W-:Y:S05]  /*4f70*/  @P6 BRA `(.L_x_102) ;  /* 0x0000000000f86947 */ /* 0x000fea0003800000 */
[----:B------:R-:W-:Y:S02]  /*4f80*/  IMAD.SHL.U32 R22, R22, 0x40, RZ ;  /* 0x0000004016167824 */ /* 0x000fe400078e00ff */
[----:B------:R-:W-:Y:S02]  /*4f90*/  IMAD.SHL.U32 R18, R18, 0x40, RZ ;  /* 0x0000004012127824 */ /* 0x000fe400078e00ff */
[----:B------:R-:W-:Y:S02]  /*4fa0*/  IMAD.MOV.U32 R13, RZ, RZ, RZ ;  /* 0x000000ffff0d7224 */ /* 0x000fe400078e00ff */
[----:B------:R-:W-:Y:S02]  /*4fb0*/  IMAD.U32 R14, RZ, RZ, UR21 ;  /* 0x00000015ff0e7e24 */ /* 0x000fe4000f8e00ff */
[----:B------:R-:W-:Y:S02]  /*4fc0*/  IMAD.MOV.U32 R4, RZ, RZ, R3 ;  /* 0x000000ffff047224 */ /* 0x000fe400078e0003 */
[----:B------:R-:W-:-:S07]  /*4fd0*/  IMAD.MOV.U32 R5, RZ, RZ, R8 ;  /* 0x000000ffff057224 */ /* 0x000fce00078e0008 */
.L_x_106:
[----:B------:R-:W0:Y:S01]  /*4fe0*/  S2R R7, SR_CgaCtaId ;  /* 0x0000000000077919 */ /* 0x000e220000008800 */
[----:B------:R-:W-:-:S04]  /*4ff0*/  MOV R6, 0x400 ;  /* 0x0000040000067802 */ /* 0x000fc80000000f00 */
[----:B0-----:R-:W-:Y:S02]  /*5000*/  LEA R12, R7, R6, 0x18 ;  /* 0x00000006070c7211 */ /* 0x001fe400078ec0ff */
[----:B------:R-:W-:Y:S01]  /*5010*/  SHF.L.U32 R6, R4, 0x1f, RZ ;  /* 0x0000001f04067819 */ /* 0x000fe200000006ff */
[----:B------:R-:W0:Y:S02]  /*5020*/  @!P2 LDC R7, c[0x0][0x500] ;  /* 0x00014000ff07ab82 */ /* 0x000e240000000800 */
[----:B------:R-:W-:-:S04]  /*5030*/  IMAD R11, R5, 0x8, R12 ;  /* 0x00000008050b7824 */ /* 0x000fc800078e020c */
[----:B------:R-:W1:Y:S02]  /*5040*/  SYNCS.PHASECHK.TRANS64.TRYWAIT P1, [R11+URZ+0x38], R6 ;  /* 0x000038060b0075a7 */ /* 0x000e64000802017f */
[----:B-1----:R-:W-:Y:S05]  /*5050*/  @!P1 BRA `(.L_x_103) ;  /* 0x0000001000489947 */ /* 0x002fea0003800000 */
.L_x_128:
[----:B-1----:R-:W-:Y:S01]  /*5060*/  PRMT R6, R9, 0x9910, RZ ;  /* 0x0000991009067816 */ /* 0x002fe200000000ff */
[----:B0-----:R0:W-:Y:S03]  /*5070*/  @!P2 SYNCS.ARRIVE.TRANS64 RZ, [R11+URZ], R7 ;  /* 0x000000070bffa9a7 */ /* 0x0011e6000800003f */
[----:B------:R-:W-:-:S13]  /*5080*/  ISETP.NE.AND P1, PT, R6, 0x2, PT ;  /* 0x000000020600780c */ /* 0x000fda0003f25270 */
[----:B0-----:R-:W-:Y:S05]  /*5090*/  @P1 BRA `(.L_x_104) ;  /* 0x0000000000041947 */ /* 0x001fea0003800000 */
[----:B------:R-:W-:Y:S01]  /*50a0*/  BPT.TRAP 0x1 ;  /* 0x000000040000795c */ /* 0x000fe20000300000 */
.L_x_104:
[----:B------:R-:W-:Y:S05]  /*50b0*/  @P0 BRA `(.L_x_105) ;  /* 0x0000000000040947 */ /* 0x000fea0003800000 */
[----:B------:R-:W-:Y:S01]  /*50c0*/  BPT.TRAP 0x1 ;  /* 0x000000040000795c */ /* 0x000fe20000300000 */
.L_x_105:
[----:B------:R-:W-:Y:S01]  /*50d0*/  IMAD R12, R5, 0x4000, R12 ;  /* 0x00004000050c7824 */ /* 0x000fe200078e020c */
[----:B------:R-:W-:Y:S01]  /*50e0*/  R2UR UR34, R13 ;  /* 0x000000000d2272ca */ /* 0x000fe200000e0000 */
[----:B------:R-:W-:Y:S01]  /*50f0*/  VIADD R14, R14, 0xffffffff ;  /* 0xffffffff0e0e7836 */ /* 0x000fe20000000000 */
[----:B------:R-:W-:Y:S01]  /*5100*/  R2UR UR33, R11 ;  /* 0x000000000b2172ca */ /* 0x000fe200000e0000 */
[----:B------:R-:W-:Y:S01]  /*5110*/  UIADD3 UR6, UP0, UR22, 0xf0, URZ ;  /* 0x000000f016067890 */ /* 0x000fe2000ff1e03f */
[----:B------:R-:W-:Y:S01]  /*5120*/  R2UR UR8, R12 ;  /* 0x000000000c0872ca */ /* 0x000fe200000e0000 */
[----:B------:R-:W-:Y:S01]  /*5130*/  UIADD3 UR30, UP1, UR22, 0x1f0, URZ ;  /* 0x000001f0161e7890 */ /* 0x000fe2000ff3e03f */
[----:B------:R-:W-:Y:S01]  /*5140*/  R2UR UR35, R22 ;  /* 0x00000000162372ca */ /* 0x000fe200000e0000 */
[----:B------:R-:W-:Y:S01]  /*5150*/  UIADD3.X UR7, URZ, UR23, URZ, UP0, !UPT ;  /* 0x000000173f077290 */ /* 0x000fe200087fe43f */
[----:B------:R-:W-:Y:S01]  /*5160*/  R2UR UR36, R19 ;  /* 0x00000000132472ca */ /* 0x000fe200000e0000 */
[----:B------:R-:W-:Y:S01]  /*5170*/  UIADD3.X UR31, URZ, UR23, URZ, UP1, !UPT ;  /* 0x000000173f1f7290 */ /* 0x000fe20008ffe43f */
[----:B------:R-:W-:Y:S01]  /*5180*/  R2UR UR19, R18 ;  /* 0x00000000121372ca */ /* 0x000fe200000e0000 */
[----:B------:R-:W-:Y:S01]  /*5190*/  VIADD R5, R5, 0x1 ;  /* 0x0000000105057836 */ /* 0x000fe20000000000 */
[----:B------:R-:W-:Y:S01]  /*51a0*/  ISETP.GT.AND P3, PT, R14, 0x1, PT ;  /* 0x000000010e00780c */ /* 0x000fe20003f64270 */
[----:B------:R-:W-:Y:S01]  /*51b0*/  UIADD3 UR26, UR34, 0x40, URZ ;  /* 0x00000040221a7890 */ /* 0x000fe2000fffe03f */
[----:B------:R-:W-:Y:S01]  /*51c0*/  VIADD R13, R13, 0x80 ;  /* 0x000000800d0d7836 */ /* 0x000fe20000000000 */
[----:B------:R-:W-:Y:S01]  /*51d0*/  UMOV UR14, 0x0 ;  /* 0x00000000000e7882 */ /* 0x000fe20000000000 */
[----:B------:R-:W-:Y:S01]  /*51e0*/  UMOV UR15, 0x10000000 ;  /* 0x10000000000f7882 */ /* 0x000fe20000000000 */
[----:B------:R-:W-:Y:S01]  /*51f0*/  UIADD3 UR32, UR8, 0x180, URZ ;  /* 0x0000018008207890 */ /* 0x000fe2000fffe03f */
[----:B------:R-:W-:Y:S01]  /*5200*/  ISETP.NE.AND P1, PT, R5, 0x7, PT ;  /* 0x000000070500780c */ /* 0x000fe20003f25270 */
[----:B------:R-:W-:-:S02]  /*5210*/  UIADD3 UR24, UR8, 0x2180, URZ ;  /* 0x0000218008187890 */ /* 0x000fc4000fffe03f */
[----:B------:R-:W-:Y:S01]  /*5220*/  UIADD3 UR16, UR8, 0x1c180, URZ ;  /* 0x0001c18008107890 */ /* 0x000fe2000fffe03f */
[----:B------:R-:W-:Y:S01]  /*5230*/  SEL R7, RZ, 0x1, P1 ;  /* 0x00000001ff077807 */ /* 0x000fe20000800000 */
[----:B------:R-:W-:Y:S01]  /*5240*/  UIADD3 UR8, UR8, 0x1e180, URZ ;  /* 0x0001e18008087890 */ /* 0x000fe2000fffe03f */
[----:B------:R-:W-:Y:S01]  /*5250*/  SEL R5, R5, RZ, P1 ;  /* 0x000000ff05057207 */ /* 0x000fe20000800000 */
[----:B------:R-:W-:Y:S01]  /*5260*/  UMOV UR25, UR33 ;  /* 0x0000002100197c82 */ /* 0x000fe20008000000 */
[----:B------:R-:W-:Y:S01]  /*5270*/  UMOV UR27, UR35 ;  /* 0x00000023001b7c82 */ /* 0x000fe20008000000 */
[----:B------:R-:W-:Y:S01]  /*5280*/  UMOV UR28, UR36 ;  /* 0x00000024001c7c82 */ /* 0x000fe20008000000 */
[----:B------:R-:W-:Y:S01]  /*5290*/  UMOV UR17, UR33 ;  /* 0x0000002100117c82 */ /* 0x000fe20008000000 */
[----:B------:R-:W-:Y:S01]  /*52a0*/  UMOV UR18, UR34 ;  /* 0x0000002200127c82 */ /* 0x000fe20008000000 */
[----:B------:R-:W-:Y:S01]  /*52b0*/  UMOV UR20, UR36 ;  /* 0x0000002400147c82 */ /* 0x000fe20008000000 */
[----:B------:R0:W-:Y:S01]  /*52c0*/  UTMALDG.3D [UR32], [UR6], desc[UR14] ;  /* 0x00000e20060075b4 */ /* 0x0001e20008011000 */
[----:B------:R-:W-:Y:S01]  /*52d0*/  UMOV UR9, UR33 ;  /* 0x0000002100097c82 */ /* 0x000fe20008000000 */
[----:B------:R-:W-:Y:S01]  /*52e0*/  UMOV UR11, UR19 ;  /* 0x00000013000b7c82 */ /* 0x000fe20008000000 */
[----:B------:R-:W-:Y:S01]  /*52f0*/  UMOV UR12, UR36 ;  /* 0x00000024000c7c82 */ /* 0x000fe20008000000 */
[----:B------:R-:W-:Y:S01]  /*5300*/  UMOV UR10, UR26 ;  /* 0x0000001a000a7c82 */ /* 0x000fe20008000000 */
[----:B------:R-:W-:Y:S01]  /*5310*/  LOP3.LUT R4, R4, R7, RZ, 0x3c, !PT ;  /* 0x0000000704047212 */ /* 0x000fe200078e3cff */
[----:B------:R0:W-:Y:S01]  /*5320*/  UTMALDG.3D [UR24], [UR6], desc[UR14] ;  /* 0x00000e18060075b4 */ /* 0x0001e20008011000 */
[----:B------:R0:W-:Y:S01]  /*5330*/  UTMALDG.3D [UR16], [UR30], desc[UR14] ;  /* 0x00000e101e0075b4 */ /* 0x0001e20008011000 */
[----:B------:R0:W-:Y:S02]  /*5340*/  UTMALDG.3D [UR8], [UR30], desc[UR14] ;  /* 0x00000e081e0075b4 */ /* 0x0001e40008011000 */
[----:B0-----:R-:W-:Y:S05]  /*5350*/  @P3 BRA `(.L_x_106) ;  /* 0xfffffffc00203947 */ /* 0x001fea000383ffff */
.L_x_102:
[----:B------:R-:W-:Y:S05]  /*5360*/  BSYNC B1 ;  /* 0x0000000000017941 */ /* 0x000fea0003800000 */
.L_x_101:
[----:B------:R-:W2:Y:S01]  /*5370*/  LDL.64 R20, [R1] ;  /* 0x0000000001147983 */ /* 0x000ea20000100a00 */
[----:B------:R-:W-:Y:S01]  /*5380*/  LOP3.LUT P4, RZ, R10, 0xff, RZ, 0xc0, !PT ;  /* 0x000000ff0aff7812 */ /* 0x000fe2000788c0ff */
[----:B------:R-:W-:Y:S01]  /*5390*/  VIADD R11, R8, UR40 ;  /* 0x00000028080b7c36 */ /* 0x000fe20008000000 */
[----:B------:R-:W-:Y:S01]  /*53a0*/  ULDC.64 UR6, c[0x0][0x650] ;  /* 0x0001940000067ab9 */ /* 0x000fe20000000a00 */
[----:B------:R-:W-:Y:S01]  /*53b0*/  IMAD.U32 R8, RZ, RZ, UR40 ;  /* 0x00000028ff087e24 */ /* 0x000fe2000f8e00ff */
[----:B------:R-:W-:Y:S01]  /*53c0*/  UISETP.GE.U32.AND UP0, UPT, UR40, 0x7, UPT ;  /* 0x000000072800788c */ /* 0x000fe2000bf06070 */
[C---:B------:R-:W-:Y:S01]  /*53d0*/  IMAD.WIDE.U32 R4, R11.reuse, 0x24924925, RZ ;  /* 0x249249250b047825 */ /* 0x040fe200078e00ff */
[----:B------:R-:W-:Y:S01]  /*53e0*/  ISETP.GT.U32.AND P1, PT, R11, 0x6, PT ;  /* 0x000000060b00780c */ /* 0x000fe20003f24070 */
[----:B------:R-:W-:Y:S01]  /*53f0*/  BSSY B1, `(.L_x_107) ;  /* 0x000006b000017945 */ /* 0x000fe20003800000 */
[----:B------:R-:W-:Y:S01]  /*5400*/  PRMT R10, RZ, 0x7610, R10 ;  /* 0x00007610ff0a7816 */ /* 0x000fe2000000000a */
[----:B------:R-:W-:Y:S01]  /*5410*/  IMAD.MOV.U32 R22, RZ, RZ, -0x1 ;  /* 0xffffffffff167424 */ /* 0x000fe200078e00ff */
[----:B------:R-:W-:Y:S01]  /*5420*/  ISETP.LT.U32.AND P1, PT, R8, 0x7, P1 ;  /* 0x000000070800780c */ /* 0x000fe20000f21070 */
[----:B------:R-:W-:Y:S01]  /*5430*/  IMAD.MOV.U32 R18, RZ, RZ, -0x1 ;  /* 0xffffffffff127424 */ /* 0x000fe200078e00ff */
[----:B------:R-:W-:Y:S01]  /*5440*/  PLOP3.LUT P3, PT, PT, PT, UP0, 0x80, 0x0 ;  /* 0x000000000000781c */ /* 0x000fe20003f6f008 */
[----:B------:R-:W0:Y:S01]  /*5450*/  @P4 S2R R7, SR_CgaCtaId ;  /* 0x0000000000074919 */ /* 0x000e220000008800 */
[----:B------:R-:W-:Y:S01]  /*5460*/  SEL R4, RZ, 0x1, !P1 ;  /* 0x00000001ff047807 */ /* 0x000fe20004800000 */
[----:B------:R-:W-:Y:S01]  /*5470*/  IMAD.MOV.U32 R19, RZ, RZ, -0x1 ;  /* 0xffffffffff137424 */ /* 0x000fe200078e00ff */
[----:B------:R-:W-:-:S02]  /*5480*/  @P4 MOV R6, 0x400 ;  /* 0x0000040000064802 */ /* 0x000fc40000000f00 */
[----:B------:R-:W-:Y:S02]  /*5490*/  LOP3.LUT R3, R3, R4, RZ, 0x3c, !PT ;  /* 0x0000000403037212 */ /* 0x000fe400078e3cff */
[----:B------:R-:W-:Y:S02]  /*54a0*/  PRMT R4, RZ, 0x7610, R4 ;  /* 0x00007610ff047816 */ /* 0x000fe40000000004 */
[----:B0-----:R-:W-:Y:S01]  /*54b0*/  @P4 LEA R6, R7, R6, 0x18 ;  /* 0x0000000607064211 */ /* 0x001fe200078ec0ff */
[----:B------:R-:W-:-:S03]  /*54c0*/  IMAD.IADD R7, R11, 0x1, -R5 ;  /* 0x000000010b077824 */ /* 0x000fc600078e0a05 */
[----:B------:R0:W-:Y:S02]  /*54d0*/  @P4 SYNCS.ARRIVE.TRANS64.A1T0 RZ, [R6+URZ+0xa8], RZ ;  /* 0x0000a8ff06ff49a7 */ /* 0x0001e4000810003f */
[----:B------:R-:W-:-:S04]  /*54e0*/  LEA.HI R7, R7, R5, RZ, 0x1f ;  /* 0x0000000507077211 */ /* 0x000fc800078ff8ff */
[----:B------:R-:W-:-:S04]  /*54f0*/  SHF.R.U32.HI R8, RZ, 0x2, R7 ;  /* 0x00000002ff087819 */ /* 0x000fc80000011607 */
[----:B------:R-:W-:Y:S01]  /*5500*/  @P3 LOP3.LUT R3, R3, 0x1, R8, 0x78, !PT ;  /* 0x0000000103033812 */ /* 0x000fe200078e7808 */
[----:B------:R-:W-:Y:S01]  /*5510*/  IMAD R8, R8, -0x7, R11 ;  /* 0xfffffff908087824 */ /* 0x000fe200078e020b */
[----:B--2---:R-:W-:-:S05]  /*5520*/  IADD3 R16, P1, R16, R20, RZ ;  /* 0x0000001410107210 */ /* 0x004fca0007f3e0ff */
[----:B------:R-:W-:Y:S01]  /*5530*/  IMAD.X R17, R17, 0x1, R0, P1 ;  /* 0x0000000111117824 */ /* 0x000fe200008e0600 */
[----:B------:R-:W-:-:S04]  /*5540*/  ISETP.GE.U32.AND P1, PT, R16, UR6, PT ;  /* 0x0000000610007c0c */ /* 0x000fc8000bf26070 */
[----:B------:R-:W-:-:S13]  /*5550*/  ISETP.GE.U32.AND.EX P1, PT, R17, UR7, PT, P1 ;  /* 0x0000000711007c0c */ /* 0x000fda000bf26110 */
[----:B0-----:R-:W-:Y:S05]  /*5560*/  @P1 BRA `(.L_x_108) ;  /* 0x00000004004c1947 */ /* 0x001fea0003800000 */
[----:B------:R-:W0:Y:S01]  /*5570*/  S2R R12, SR_CTAID.X ;  /* 0x00000000000c7919 */ /* 0x000e220000002500 */
[----:B------:R-:W-:Y:S01]  /*5580*/  ULDC.64 UR6, c[0x0][0x628] ;  /* 0x00018a0000067ab9 */ /* 0x000fe20000000a00 */
[----:B------:R-:W1:Y:S01]  /*5590*/  LDC R13, c[0x0][0x144] ;  /* 0x00005100ff0d7b82 */ /* 0x000e620000000800 */
[----:B------:R-:W-:Y:S01]  /*55a0*/  ISETP.NE.U32.AND P1, PT, RZ, UR6, PT ;  /* 0x00000006ff007c0c */ /* 0x000fe2000bf25070 */
[----:B------:R-:W2:Y:S01]  /*55b0*/  S2R R11, SR_CTAID.Y ;  /* 0x00000000000b7919 */ /* 0x000ea20000002600 */
[----:B------:R-:W-:Y:S01]  /*55c0*/  ULDC UR8, c[0x0][0x150] ;  /* 0x0000540000087ab9 */ /* 0x000fe20000000800 */
[----:B------:R-:W-:Y:S01]  /*55d0*/  ULDC UR9, c[0x0][0x630] ;  /* 0x00018c0000097ab9 */ /* 0x000fe20000000800 */
[----:B------:R-:W-:Y:S01]  /*55e0*/  ISETP.NE.AND.EX P1, PT, RZ, UR7, PT, P1 ;  /* 0x00000007ff007c0c */ /* 0x000fe2000bf25310 */
[----:B------:R-:W-:Y:S01]  /*55f0*/  IMAD.MOV.U32 R4, RZ, RZ, R16 ;  /* 0x000000ffff047224 */ /* 0x000fe200078e0010 */
[----:B0-----:R-:W-:-:S05]  /*5600*/  I2FP.F32.U32 R5, R12 ;  /* 0x0000000c00057245 */ /* 0x001fca0000201000 */
[----:B------:R-:W-:Y:S01]  /*5610*/  FMUL R14, R5, UR8 ;  /* 0x00000008050e7c20 */ /* 0x000fe20008400000 */
[----:B------:R-:W-:-:S05]  /*5620*/  IMAD.MOV.U32 R5, RZ, RZ, R17 ;  /* 0x000000ffff057224 */ /* 0x000fca00078e0011 */
[----:B--2---:R-:W-:Y:S05]  /*5630*/  @!P1 BRA `(.L_x_109) ;  /* 0x0000000000289947 */ /* 0x004fea0003800000 */
[----:B------:R-:W-:Y:S02]  /*5640*/  ULDC UR8, c[0x0][0x634] ;  /* 0x00018d0000087ab9 */ /* 0x000fe40000000800 */
[----:B------:R-:W-:-:S05]  /*5650*/  IADD3 R5, P1, R16, UR8, RZ ;  /* 0x0000000810057c10 */ /* 0x000fca000ff3e0ff */
[----:B------:R-:W-:-:S04]  /*5660*/  IMAD.X R15, RZ, RZ, R17, P1 ;  /* 0x000000ffff0f7224 */ /* 0x000fc800008e0611 */
[----:B------:R-:W-:-:S04]  /*5670*/  IMAD.WIDE.U32 R6, R15, UR6, RZ ;  /* 0x000000060f067c25 */ /* 0x000fc8000f8e00ff */
[----:B------:R-:W-:-:S04]  /*5680*/  IMAD.WIDE.U32 R6, P1, R5, UR7, R6 ;  /* 0x0000000705067c25 */ /* 0x000fc8000f820006 */
[----:B------:R-:W-:-:S04]  /*5690*/  IMAD.WIDE.U32 R4, R5, UR6, RZ ;  /* 0x0000000605047c25 */ /* 0x000fc8000f8e00ff */
[----:B------:R-:W-:Y:S01]  /*56a0*/  IMAD.MOV.U32 R4, RZ, RZ, R7 ;  /* 0x000000ffff047224 */ /* 0x000fe200078e0007 */
[----:B------:R-:W-:Y:S01]  /*56b0*/  IADD3 RZ, P3, R5, R6, RZ ;  /* 0x0000000605ff7210 */ /* 0x000fe20007f7e0ff */
[----:B------:R-:W-:-:S04]  /*56c0*/  IMAD.X R5, RZ, RZ, RZ, P1 ;  /* 0x000000ffff057224 */ /* 0x000fc800008e06ff */
[----:B------:R-:W-:-:S08]  /*56d0*/  IMAD.WIDE.U32.X R4, R15, UR7, R4, P3 ;  /* 0x000000070f047c25 */ /* 0x000fd000098e0404 */
.L_x_109:
[--C-:B------:R-:W-:Y:S01]  /*56e0*/  SHF.R.U64 R19, R4, UR9, R5.reuse ;  /* 0x0000000904137c19 */ /* 0x100fe20008001205 */
[----:B------:R-:W0:Y:S01]  /*56f0*/  F2I.U32.TRUNC.NTZ R14, R14 ;  /* 0x0000000e000e7305 */ /* 0x000e22000020f000 */
[----:B------:R-:W-:Y:S01]  /*5700*/  SHF.R.U32.HI R4, RZ, UR9, R5 ;  /* 0x00000009ff047c19 */ /* 0x000fe20008011605 */
[----:B------:R-:W-:Y:S01]  /*5710*/  ULDC.64 UR6, c[0x0][0x620] ;  /* 0x0001880000067ab9 */ /* 0x000fe20000000a00 */
[----:B------:R-:W-:Y:S01]  /*5720*/  IADD3 R7, P1, RZ, -R19, RZ ;  /* 0x80000013ff077210 */ /* 0x000fe20007f3e0ff */
[----:B------:R-:W-:Y:S01]  /*5730*/  ULDC.64 UR8, c[0x0][0x640] ;  /* 0x0001900000087ab9 */ /* 0x000fe20000000a00 */
[----:B------:R-:W2:Y:S03]  /*5740*/  LDC R18, c[0x0][0x148] ;  /* 0x00005200ff127b82 */ /* 0x000ea60000000800 */
[----:B------:R-:W-:Y:S01]  /*5750*/  IMAD.X R4, RZ, RZ, ~R4, P1 ;  /* 0x000000ffff047224 */ /* 0x000fe200008e0e04 */
[----:B------:R-:W-:-:S03]  /*5760*/  ISETP.NE.U32.AND P1, PT, RZ, UR8, PT ;  /* 0x00000008ff007c0c */ /* 0x000fc6000bf25070 */
[----:B------:R-:W-:Y:S01]  /*5770*/  IMAD R6, R4, UR6, RZ ;  /* 0x0000000604067c24 */ /* 0x000fe2000f8e02ff */
[----:B------:R-:W-:Y:S01]  /*5780*/  ISETP.NE.AND.EX P1, PT, RZ, UR9, PT, P1 ;  /* 0x00000009ff007c0c */ /* 0x000fe2000bf25310 */
[----:B------:R-:W-:Y:S01]  /*5790*/  IMAD.WIDE.U32 R4, R7, UR6, R16 ;  /* 0x0000000607047c25 */ /* 0x000fe2000f8e0010 */
[----:B------:R-:W-:-:S03]  /*57a0*/  ULDC UR6, c[0x0][0x618] ;  /* 0x0001860000067ab9 */ /* 0x000fc60000000800 */
[----:B------:R-:W-:Y:S01]  /*57b0*/  IMAD R7, R7, UR7, R6 ;  /* 0x0000000707077c24 */ /* 0x000fe2000f8e0206 */
[----:B------:R-:W-:Y:S01]  /*57c0*/  ULDC UR7, c[0x0][0x154] ;  /* 0x0000550000077ab9 */ /* 0x000fe20000000800 */
[----:B0-----:R-:W-:Y:S02]  /*57d0*/  IMAD.MOV R6, RZ, RZ, -R14 ;  /* 0x000000ffff067224 */ /* 0x001fe400078e0a0e */
[----:B------:R-:W-:Y:S02]  /*57e0*/  IMAD.IADD R5, R5, 0x1, R7 ;  /* 0x0000000105057824 */ /* 0x000fe400078e0207 */
[----:B-1----:R-:W-:Y:S01]  /*57f0*/  IMAD R12, R13, R6, R12 ;  /* 0x000000060d0c7224 */ /* 0x002fe200078e020c */
[----:B------:R-:W-:Y:S02]  /*5800*/  I2FP.F32.U32 R6, R11 ;  /* 0x0000000b00067245 */ /* 0x000fe40000201000 */
[--C-:B------:R-:W-:Y:S02]  /*5810*/  SHF.R.U64 R13, R4, UR6, R5.reuse ;  /* 0x00000006040d7c19 */ /* 0x100fe40008001205 */
[----:B------:R-:W-:Y:S01]  /*5820*/  SHF.R.U32.HI R4, RZ, UR6, R5 ;  /* 0x00000006ff047c19 */ /* 0x000fe20008011605 */
[----:B------:R-:W-:Y:S01]  /*5830*/  FMUL R6, R6, UR7 ;  /* 0x0000000706067c20 */ /* 0x000fe20008400000 */
[----:B------:R-:W-:-:S02]  /*5840*/  ULDC UR6, c[0x0][0x608] ;  /* 0x0001820000067ab9 */ /* 0x000fc40000000800 */
[--C-:B------:R-:W-:Y:S01]  /*5850*/  SHF.R.U64 R15, R13, UR6, R4.reuse ;  /* 0x000000060d0f7c19 */ /* 0x100fe20008001204 */
[----:B------:R0:W1:Y:S01]  /*5860*/  F2I.U32.TRUNC.NTZ R20, R6 ;  /* 0x0000000600147305 */ /* 0x000062000020f000 */
[----:B------:R-:W-:Y:S01]  /*5870*/  SHF.R.U32.HI R4, RZ, UR6, R4 ;  /* 0x00000006ff047c19 */ /* 0x000fe20008011604 */
[----:B------:R-:W-:-:S03]  /*5880*/  ULDC UR6, c[0x0][0x658] ;  /* 0x0001960000067ab9 */ /* 0x000fc60000000800 */
[--C-:B------:R-:W-:Y:S02]  /*5890*/  SHF.R.U64 R14, R15, UR6, R4.reuse ;  /* 0x000000060f0e7c19 */ /* 0x100fe40008001204 */
[----:B------:R-:W-:-:S03]  /*58a0*/  SHF.R.U32.HI R21, RZ, UR6, R4 ;  /* 0x00000006ff157c19 */ /* 0x000fc60008011604 */
[----:B------:R-:W-:Y:S02]  /*58b0*/  IMAD.MOV.U32 R4, RZ, RZ, R14 ;  /* 0x000000ffff047224 */ /* 0x000fe400078e000e */
[----:B------:R-:W-:Y:S01]  /*58c0*/  IMAD.MOV.U32 R5, RZ, RZ, R21 ;  /* 0x000000ffff057224 */ /* 0x000fe200078e0015 */
[----:B0-----:R-:W-:Y:S06]  /*58d0*/  @!P1 BRA `(.L_x_110) ;  /* 0x0000000000289947 */ /* 0x001fec0003800000 */
        /* <DEDUP_REMOVED lines=10> */
.L_x_110:
[----:B------:R-:W-:Y:S01]  /*5980*/  ISETP.NE.AND P1, PT, R2, 0x1, PT ;  /* 0x000000010200780c */ /* 0x000fe20003f25270 */
[----:B------:R-:W-:Y:S01]  /*5990*/  ULDC UR6, c[0x0][0x648] ;  /* 0x0001920000067ab9 */ /* 0x000fe20000000800 */
[----:B------:R-:W-:Y:S01]  /*59a0*/  LOP3.LUT R15, R15, UR5, RZ, 0xc0, !PT ;  /* 0x000000050f0f7c12 */ /* 0x000fe2000f8ec0ff */
[----:B-1----:R-:W-:Y:S01]  /*59b0*/  IMAD.MOV R20, RZ, RZ, -R20 ;  /* 0x000000ffff147224 */ /* 0x002fe200078e0a14 */
[----:B------:R-:W-:Y:S01]  /*59c0*/  SHF.R.U64 R4, R4, UR6, R5 ;  /* 0x0000000604047c19 */ /* 0x000fe20008001205 */
[----:B------:R-:W-:Y:S01]  /*59d0*/  ULDC UR6, c[0x0][0x638] ;  /* 0x00018e0000067ab9 */ /* 0x000fe20000000800 */
[----:B------:R-:W-:Y:S01]  /*59e0*/  LOP3.LUT R13, R13, UR4, RZ, 0xc0, !PT ;  /* 0x000000040d0d7c12 */ /* 0x000fe2000f8ec0ff */
[----:B------:R-:W-:Y:S02]  /*59f0*/  ULDC UR7, c[0x0][0x610] ;  /* 0x0001840000077ab9 */ /* 0x000fe40000000800 */
[----:B------:R-:W-:Y:S02]  /*5a00*/  IMAD.MOV R5, RZ, RZ, -R4 ;  /* 0x000000ffff057224 */ /* 0x000fe400078e0a04 */
[----:B------:R-:W-:-:S02]  /*5a10*/  IMAD R15, R4, UR13, R15 ;  /* 0x0000000d040f7c24 */ /* 0x000fc4000f8e020f */
[----:B--2---:R-:W-:Y:S02]  /*5a20*/  @P1 IMAD R12, R18, R20, R11 ;  /* 0x00000014120c1224 */ /* 0x004fe400078e020b */
[----:B------:R-:W-:Y:S01]  /*5a30*/  IMAD R14, R5, UR6, R14 ;  /* 0x00000006050e7c24 */ /* 0x000fe2000f8e020e */
[----:B------:R-:W-:Y:S01]  /*5a40*/  ULDC UR6, c[0x0][0x600] ;  /* 0x0001800000067ab9 */ /* 0x000fe20000000800 */
[----:B------:R-:W-:Y:S02]  /*5a50*/  IMAD R12, R15, UR7, R12 ;  /* 0x000000070f0c7c24 */ /* 0x000fe4000f8e020c */
[----:B------:R-:W-:Y:S02]  /*5a60*/  IMAD R5, R14, UR6, R13 ;  /* 0x000000060e057c24 */ /* 0x000fe4000f8e020d */
[----:B------:R-:W-:-:S03]  /*5a70*/  IMAD.MOV.U32 R4, RZ, RZ, 0x1 ;  /* 0x00000001ff047424 */ /* 0x000fc600078e00ff */
[----:B------:R-:W-:Y:S02]  /*5a80*/  SEL R18, R5, R12, !P1 ;  /* 0x0000000c05127207 */ /* 0x000fe40004800000 */
[----:B------:R-:W-:-:S07]  /*5a90*/  SEL R22, R12, R5, !P1 ;  /* 0x000000050c167207 */ /* 0x000fce0004800000 */
.L_x_108:
[----:B------:R-:W-:Y:S05]  /*5aa0*/  BSYNC B1 ;  /* 0x0000000000017941 */ /* 0x000fea0003800000 */
.L_x_107:
[----:B------:R-:W-:-:S13]  /*5ab0*/  LOP3.LUT P1, RZ, R4, 0xff, RZ, 0xc0, !PT ;  /* 0x000000ff04ff7812 */ /* 0x000fda000782c0ff */
[----:B------:R-:W-:Y:S05]  /*5ac0*/  @P1 BRA `(.L_x_111) ;  /* 0xfffffff400101947 */ /* 0x000fea000383ffff */
[----:B------:R-:W-:Y:S05]  /*5ad0*/  BSYNC B0 ;  /* 0x0000000000007941 */ /* 0x000fea0003800000 */
.L_x_99:
[----:B------:R-:W-:-:S03]  /*5ae0*/  UMOV UR6, 0xffffffff ;  /* 0xffffffff00067882 */ /* 0x000fc60000000000 */
[----:B------:R-:W-:Y:S05]  /*5af0*/  BRA.DIV UR6, `(.L_x_112) ;  /* 0x0000000606b47947 */ /* 0x000fea000b800000 */
[----:B------:R-:W-:-:S13]  /*5b00*/  ELECT P6, URZ, PT ;  /* 0x00000000003f782f */ /* 0x000fda00038c0000 */
.L_x_131:
[----:B------:R-:W-:Y:S04]  /*5b10*/  BSSY B0, `(.L_x_113) ;  /* 0x0000046000007945 */ /* 0x000fe80003800000 */
[----:B------:R-:W-:Y:S05]  /*5b20*/  @!P6 BRA `(.L_x_114) ;  /* 0x000000040010e947 */ /* 0x000fea0003800000 */
[----:B------:R-:W-:-:S04]  /*5b30*/  LOP3.LUT R23, R23, 0x2, RZ, 0xfc, !PT ;  /* 0x0000000217177812 */ /* 0x000fc800078efcff */
[----:B------:R-:W-:-:S13]  /*5b40*/  ISETP.NE.AND P0, PT, R23, 0x3, PT ;  /* 0x000000031700780c */ /* 0x000fda0003f05270 */
[----:B------:R-:W-:Y:S05]  /*5b50*/  @!P0 BRA `(.L_x_115) ;  /* 0x0000000000048947 */ /* 0x000fea0003800000 */
[----:B------:R-:W-:Y:S01]  /*5b60*/  BPT.TRAP 0x1 ;  /* 0x000000040000795c */ /* 0x000fe20000300000 */
.L_x_115:
[----:B------:R-:W0:Y:S01]  /*5b70*/  S2R R5, SR_CgaCtaId ;  /* 0x0000000000057919 */ /* 0x000e220000008800 */
[----:B------:R-:W-:Y:S02]  /*5b80*/  MOV R0, 0x400 ;  /* 0x0000040000007802 */ /* 0x000fe40000000f00 */
[----:B------:R-:W-:Y:S02]  /*5b90*/  SHF.L.U32 R2, R3, 0x1f, RZ ;  /* 0x0000001f03027819 */ /* 0x000fe400000006ff */
[----:B0-----:R-:W-:-:S05]  /*5ba0*/  LEA R5, R5, R0, 0x18 ;  /* 0x0000000005057211 */ /* 0x001fca00078ec0ff */
[----:B------:R-:W-:-:S04]  /*5bb0*/  VIADD R5, R5, 0x38 ;  /* 0x0000003805057836 */ /* 0x000fc80000000000 */
[C---:B------:R-:W-:Y:S02]  /*5bc0*/  IMAD R7, R8.reuse, 0x8, R5 ;  /* 0x0000000808077824 */ /* 0x040fe400078e0205 */
[----:B------:R-:W-:Y:S02]  /*5bd0*/  VIADD R8, R8, 0x1 ;  /* 0x0000000108087836 */ /* 0x000fe40000000000 */
[----:B------:R-:W0:Y:S03]  /*5be0*/  SYNCS.PHASECHK.TRANS64.TRYWAIT P0, [R7+URZ], R2 ;  /* 0x00000002070075a7 */ /* 0x000e26000800017f */
[----:B------:R-:W-:-:S04]  /*5bf0*/  ISETP.NE.AND P1, PT, R8, 0x7, PT ;  /* 0x000000070800780c */ /* 0x000fc80003f25270 */
[----:B------:R-:W-:Y:S02]  /*5c00*/  SEL R0, RZ, 0x1, P1 ;  /* 0x00000001ff007807 */ /* 0x000fe40000800000 */
[----:B------:R-:W-:Y:S02]  /*5c10*/  SEL R8, R8, RZ, P1 ;  /* 0x000000ff08087207 */ /* 0x000fe40000800000 */
[----:B------:R-:W-:-:S03]  /*5c20*/  LOP3.LUT R9, R3, R0, RZ, 0x3c, !PT ;  /* 0x0000000003097212 */ /* 0x000fc600078e3cff */
[----:B------:R-:W-:Y:S01]  /*5c30*/  IMAD R6, R8, 0x8, R5 ;  /* 0x0000000808067824 */ /* 0x000fe200078e0205 */
[----:B------:R-:W-:Y:S01]  /*5c40*/  SHF.L.U32 R3, R9, 0x1f, RZ ;  /* 0x0000001f09037819 */ /* 0x000fe200000006ff */
[----:B0-----:R-:W-:Y:S06]  /*5c50*/  @!P0 BRA `(.L_x_116) ;  /* 0x00000004007c8947 */ /* 0x001fec0003800000 */
.L_x_132:
[----:B------:R-:W1:Y:S01]  /*5c60*/  SYNCS.PHASECHK.TRANS64.TRYWAIT P0, [R6+URZ], R3 ;  /* 0x00000003060075a7 */ /* 0x000e62000800017f */
[----:B------:R-:W-:-:S05]  /*5c70*/  VIADD R0, R8, 0x1 ;  /* 0x0000000108007836 */ /* 0x000fca0000000000 */
[----:B------:R-:W-:-:S04]  /*5c80*/  ISETP.NE.AND P1, PT, R0, 0x7, PT ;  /* 0x000000070000780c */ /* 0x000fc80003f25270 */
[----:B0-----:R-:W-:Y:S02]  /*5c90*/  SEL R2, RZ, 0x1, P1 ;  /* 0x00000001ff027807 */ /* 0x001fe40000800000 */
[----:B------:R-:W-:Y:S02]  /*5ca0*/  SEL R0, R0, RZ, P1 ;  /* 0x000000ff00007207 */ /* 0x000fe40000800000 */
[----:B------:R-:W-:-:S03]  /*5cb0*/  LOP3.LUT R9, R9, R2, RZ, 0x3c, !PT ;  /* 0x0000000209097212 */ /* 0x000fc600078e3cff */
[----:B------:R-:W-:Y:S01]  /*5cc0*/  IMAD R7, R0, 0x8, R5 ;  /* 0x0000000800077824 */ /* 0x000fe200078e0205 */
[----:B------:R-:W-:Y:S01]  /*5cd0*/  SHF.L.U32 R4, R9, 0x1f, RZ ;  /* 0x0000001f09047819 */ /* 0x000fe200000006ff */
[----:B-1----:R-:W-:Y:S06]  /*5ce0*/  @!P0 BRA `(.L_x_117) ;  /* 0x00000004006c8947 */ /* 0x002fec0003800000 */
.L_x_133:
[----:B------:R-:W1:Y:S01]  /*5cf0*/  SYNCS.PHASECHK.TRANS64.TRYWAIT P0, [R7+URZ], R4 ;  /* 0x00000004070075a7 */ /* 0x000e62000800017f */
[----:B------:R-:W-:-:S05]  /*5d00*/  VIADD R0, R0, 0x1 ;  /* 0x0000000100007836 */ /* 0x000fca0000000000 */
[----:B------:R-:W-:-:S04]  /*5d10*/  ISETP.NE.AND P1, PT, R0, 0x7, PT ;  /* 0x000000070000780c */ /* 0x000fc80003f25270 */
[----:B------:R-:W-:Y:S02]  /*5d20*/  SEL R2, RZ, 0x1, P1 ;  /* 0x00000001ff027807 */ /* 0x000fe40000800000 */
[----:B------:R-:W-:Y:S02]  /*5d30*/  SEL R0, R0, RZ, P1 ;  /* 0x000000ff00007207 */ /* 0x000fe40000800000 */
[----:B------:R-:W-:-:S03]  /*5d40*/  LOP3.LUT R9, R9, R2, RZ, 0x3c, !PT ;  /* 0x0000000209097212 */ /* 0x000fc600078e3cff */
[----:B0-----:R-:W-:Y:S01]  /*5d50*/  IMAD R6, R0, 0x8, R5 ;  /* 0x0000000800067824 */ /* 0x001fe200078e0205 */
[----:B------:R-:W-:Y:S01]  /*5d60*/  SHF.L.U32 R3, R9, 0x1f, RZ ;  /* 0x0000001f09037819 */ /* 0x000fe200000006ff */
[----:B-1----:R-:W-:Y:S06]  /*5d70*/  @!P0 BRA `(.L_x_118) ;  /* 0x00000004005c8947 */ /* 0x002fec0003800000 */
.L_x_134:
        /* <DEDUP_REMOVED lines=9> */
.L_x_135:
        /* <DEDUP_REMOVED lines=9> */
.L_x_136:
[----:B------:R-:W1:Y:S01]  /*5ea0*/  SYNCS.PHASECHK.TRANS64.TRYWAIT P0, [R6+URZ], R3 ;  /* 0x00000003060075a7 */ /* 0x000e62000800017f */
[----:B------:R-:W-:-:S05]  /*5eb0*/  VIADD R0, R0, 0x1 ;  /* 0x0000000100007836 */ /* 0x000fca0000000000 */
[----:B------:R-:W-:-:S04]  /*5ec0*/  ISETP.NE.AND P1, PT, R0, 0x7, PT ;  /* 0x000000070000780c */ /* 0x000fc80003f25270 */
[----:B------:R-:W-:Y:S02]  /*5ed0*/  SEL R2, RZ, 0x1, P1 ;  /* 0x00000001ff027807 */ /* 0x000fe40000800000 */
[----:B------:R-:W-:Y:S02]  /*5ee0*/  SEL R0, R0, RZ, P1 ;  /* 0x000000ff00007207 */ /* 0x000fe40000800000 */
[----:B------:R-:W-:Y:S01]  /*5ef0*/  LOP3.LUT R2, R9, R2, RZ, 0x3c, !PT ;  /* 0x0000000209027212 */ /* 0x000fe200078e3cff */
[----:B-1----:R-:W-:Y:S06]  /*5f00*/  @!P0 BRA `(.L_x_121) ;  /* 0x0000000400348947 */ /* 0x002fec0003800000 */
.L_x_137:
[----:B------:R-:W-:Y:S01]  /*5f10*/  IMAD R5, R0, 0x8, R5 ;  /* 0x0000000800057824 */ /* 0x000fe200078e0205 */
[----:B------:R-:W-:-:S07]  /*5f20*/  SHF.L.U32 R0, R2, 0x1f, RZ ;  /* 0x0000001f02007819 */ /* 0x000fce00000006ff */
.L_x_122:
[----:B--2---:R2:W3:Y:S02]  /*5f30*/  SYNCS.PHASECHK.TRANS64.TRYWAIT P0, [R5+URZ], R0 ;  /* 0x00000000050075a7 */ /* 0x0044e4000800017f */
[----:B---3--:R-:W-:Y:S05]  /*5f40*/  @!P0 NANOSLEEP.SYNCS 0x989680 ;  /* 0x009896800000895d */ /* 0x008fea0003900000 */
[----:B------:R-:W3:Y:S02]  /*5f50*/  @!P0 SYNCS.PHASECHK.TRANS64 P0, [R5+URZ], R0 ;  /* 0x00000000050085a7 */ /* 0x000ee4000800007f */
[----:B---3--:R-:W-:Y:S05]  /*5f60*/  @!P0 BRA `(.L_x_122) ;  /* 0xfffffffc00f08947 */ /* 0x008fea000383ffff */
.L_x_114:
[----:B------:R-:W-:Y:S05]  /*5f70*/  BSYNC B0 ;  /* 0x0000000000007941 */ /* 0x000fea0003800000 */
.L_x_113:
[----:B------:R-:W-:Y:S05]  /*5f80*/  EXIT ;  /* 0x000000000000794d */ /* 0x000fea0003800000 */
.L_x_15:
[----:B0-----:R-:W-:-:S04]  /*5f90*/  IMAD.U32 R3, RZ, RZ, UR43 ;  /* 0x0000002bff037e24 */ /* 0x001fc8000f8e00ff */
[----:B------:R0:W1:Y:S03]  /*5fa0*/  SYNCS.PHASECHK.TRANS64.TRYWAIT P0, [R3+URZ+-0x8], R0 ;  /* 0xfffff800030075a7 */ /* 0x000066000800017f */
[----:B-1----:R-:W-:Y:S05]  /*5fb0*/  @!P0 NANOSLEEP.SYNCS 0x989680 ;  /* 0x009896800000895d */ /* 0x002fea0003900000 */
[----:B------:R-:W1:Y:S02]  /*5fc0*/  @!P0 SYNCS.PHASECHK.TRANS64 P0, [R3+URZ+-0x8], R0 ;  /* 0xfffff800030085a7 */ /* 0x000e64000800007f */
[----:B-1----:R-:W-:Y:S05]  /*5fd0*/  @!P0 BRA `(.L_x_15) ;  /* 0xfffffffc00ec8947 */ /* 0x002fea000383ffff */
[----:B------:R-:W-:Y:S05]  /*5fe0*/  BRA `(.L_x_123) ;  /* 0xffffffb400987947 */ /* 0x000fea000383ffff */
.L_x_20:
[----:B-1----:R1:W2:Y:S02]  /*5ff0*/  SYNCS.PHASECHK.TRANS64.TRYWAIT P1, [R3+URZ], R0 ;  /* 0x00000000030075a7 */ /* 0x0022a4000802017f */
[----:B--2---:R-:W-:Y:S05]  /*6000*/  @!P1 NANOSLEEP.SYNCS 0x989680 ;  /* 0x009896800000995d */ /* 0x004fea0003900000 */
[----:B------:R-:W2:Y:S02]  /*6010*/  @!P1 SYNCS.PHASECHK.TRANS64 P1, [R3+URZ], R0 ;  /* 0x00000000030095a7 */ /* 0x000ea4000802007f */
[----:B--2---:R-:W-:Y:S05]  /*6020*/  @!P1 BRA `(.L_x_20) ;  /* 0xfffffffc00f09947 */ /* 0x004fea000383ffff */
[----:B------:R-:W-:Y:S05]  /*6030*/  BRA `(.L_x_19) ;  /* 0xffffffb800047947 */ /* 0x000fea000383ffff */
.L_x_25:
[----:B-1----:R-:W-:-:S04]  /*6040*/  IMAD.U32 R4, RZ, RZ, UR4 ;  /* 0x00000004ff047e24 */ /* 0x002fc8000f8e00ff */
[----:B------:R1:W2:Y:S03]  /*6050*/  SYNCS.PHASECHK.TRANS64.TRYWAIT P1, [R4+URZ], R3 ;  /* 0x00000003040075a7 */ /* 0x0002a6000802017f */
[----:B--2---:R-:W-:Y:S05]  /*6060*/  @!P1 NANOSLEEP.SYNCS 0x989680 ;  /* 0x009896800000995d */ /* 0x004fea0003900000 */
[----:B------:R-:W2:Y:S02]  /*6070*/  @!P1 SYNCS.PHASECHK.TRANS64 P1, [R4+URZ], R3 ;  /* 0x00000003040095a7 */ /* 0x000ea4000802007f */
[----:B--2---:R-:W-:Y:S05]  /*6080*/  @!P1 BRA `(.L_x_25) ;  /* 0xfffffffc00ec9947 */ /* 0x004fea000383ffff */
[----:B------:R-:W-:Y:S05]  /*6090*/  BRA `(.L_x_24) ;  /* 0xffffffbc002c7947 */ /* 0x000fea000383ffff */
.L_x_31:
[----:B0-----:R-:W-:-:S04]  /*60a0*/  IMAD.U32 R3, RZ, RZ, UR43 ;  /* 0x0000002bff037e24 */ /* 0x001fc8000f8e00ff */
[----:B------:R0:W1:Y:S03]  /*60b0*/  SYNCS.PHASECHK.TRANS64.TRYWAIT P0, [R3+URZ+0x8], R0 ;  /* 0x00000800030075a7 */ /* 0x000066000800017f */
[----:B-1----:R-:W-:Y:S05]  /*60c0*/  @!P0 NANOSLEEP.SYNCS 0x989680 ;  /* 0x009896800000895d */ /* 0x002fea0003900000 */
[----:B------:R-:W1:Y:S02]  /*60d0*/  @!P0 SYNCS.PHASECHK.TRANS64 P0, [R3+URZ+0x8], R0 ;  /* 0x00000800030085a7 */ /* 0x000e64000800007f */
[----:B-1----:R-:W-:Y:S05]  /*60e0*/  @!P0 BRA `(.L_x_31) ;  /* 0xfffffffc00ec8947 */ /* 0x002fea000383ffff */
[----:B------:R-:W-:Y:S05]  /*60f0*/  BRA `(.L_x_124) ;  /* 0xffffffc000d87947 */ /* 0x000fea000383ffff */
.L_x_100:
[----:B------:R-:W-:Y:S01]  /*6100*/  BSSY B1, `(.L_x_125) ;  /* 0x0000006000017945 */ /* 0x000fe20003800000 */
[----:B------:R-:W-:-:S07]  /*6110*/  IMAD.MOV.U32 R15, RZ, RZ, -0x1 ;  /* 0xffffffffff0f7424 */ /* 0x000fce00078e00ff */
[----:B-----5:R-:W-:Y:S05]  /*6120*/  WARPSYNC.COLLECTIVE R15, `(.L_x_126) ;  /* 0x000000000f0c7348 */ /* 0x020fea0003c00000 */
[----:B------:R-:W-:Y:S02]  /*6130*/  ELECT P6, UR62, PT ;  /* 0x00000000003e782f */ /* 0x000fe400038c0000 */
[----:B------:R-:W-:Y:S01]  /*6140*/  MOV R14, UR62 ;  /* 0x0000003e000e7c02 */ /* 0x000fe20008000f00 */
[----:B-----5:R-:W-:Y:S10]  /*6150*/  ENDCOLLECTIVE ;  /* 0x000000000000791b */ /* 0x020ff40003800000 */
.L_x_126:
[----:B------:R-:W-:Y:S05]  /*6160*/  BSYNC B1 ;  /* 0x0000000000017941 */ /* 0x000fea0003800000 */
.L_x_125:
[----:B------:R-:W-:Y:S05]  /*6170*/  BRA `(.L_x_127) ;  /* 0xffffffec00707947 */ /* 0x000fea000383ffff */
.L_x_103:
[----:B-1----:R1:W2:Y:S02]  /*6180*/  SYNCS.PHASECHK.TRANS64.TRYWAIT P1, [R11+URZ+0x38], R6 ;  /* 0x000038060b0075a7 */ /* 0x0022a4000802017f */
[----:B--2---:R-:W-:Y:S05]  /*6190*/  @!P1 NANOSLEEP.SYNCS 0x989680 ;  /* 0x009896800000995d */ /* 0x004fea0003900000 */
[----:B------:R-:W2:Y:S02]  /*61a0*/  @!P1 SYNCS.PHASECHK.TRANS64 P1, [R11+URZ+0x38], R6 ;  /* 0x000038060b0095a7 */ /* 0x000ea4000802007f */
[----:B--2---:R-:W-:Y:S05]  /*61b0*/  @!P1 BRA `(.L_x_103) ;  /* 0xfffffffc00f09947 */ /* 0x004fea000383ffff */
[----:B------:R-:W-:Y:S05]  /*61c0*/  BRA `(.L_x_128) ;  /* 0xffffffec00a47947 */ /* 0x000fea000383ffff */
.L_x_112:
[----:B------:R-:W-:Y:S01]  /*61d0*/  BSSY B0, `(.L_x_129) ;  /* 0x0000006000007945 */ /* 0x000fe20003800000 */
[----:B------:R-:W-:-:S07]  /*61e0*/  IMAD.MOV.U32 R15, RZ, RZ, -0x1 ;  /* 0xffffffffff0f7424 */ /* 0x000fce00078e00ff */
[----:B-----5:R-:W-:Y:S05]  /*61f0*/  WARPSYNC.COLLECTIVE R15, `(.L_x_130) ;  /* 0x000000000f0c7348 */ /* 0x020fea0003c00000 */
[----:B------:R-:W-:Y:S02]  /*6200*/  ELECT P6, UR62, PT ;  /* 0x00000000003e782f */ /* 0x000fe400038c0000 */
[----:B------:R-:W-:Y:S01]  /*6210*/  MOV R14, UR62 ;  /* 0x0000003e000e7c02 */ /* 0x000fe20008000f00 */
[----:B-----5:R-:W-:Y:S10]  /*6220*/  ENDCOLLECTIVE ;  /* 0x000000000000791b */ /* 0x020ff40003800000 */
.L_x_130:
[----:B------:R-:W-:Y:S05]  /*6230*/  BSYNC B0 ;  /* 0x0000000000007941 */ /* 0x000fea0003800000 */
.L_x_129:
[----:B------:R-:W-:Y:S05]  /*6240*/  BRA `(.L_x_131) ;  /* 0xfffffff800307947 */ /* 0x000fea000383ffff */
.L_x_116:
[----:B0-----:R0:W1:Y:S02]  /*6250*/  SYNCS.PHASECHK.TRANS64.TRYWAIT P0, [R7+URZ], R2 ;  /* 0x00000002070075a7 */ /* 0x001064000800017f */
[----:B-1----:R-:W-:Y:S05]  /*6260*/  @!P0 NANOSLEEP.SYNCS 0x989680 ;  /* 0x009896800000895d */ /* 0x002fea0003900000 */
[----:B------:R-:W1:Y:S02]  /*6270*/  @!P0 SYNCS.PHASECHK.TRANS64 P0, [R7+URZ], R2 ;  /* 0x00000002070085a7 */ /* 0x000e64000800007f */
[----:B-1----:R-:W-:Y:S05]  /*6280*/  @!P0 BRA `(.L_x_116) ;  /* 0xfffffffc00f08947 */ /* 0x002fea000383ffff */
[----:B------:R-:W-:Y:S05]  /*6290*/  BRA `(.L_x_132) ;  /* 0xfffffff800707947 */ /* 0x000fea000383ffff */
.L_x_117:
[----:B0-----:R0:W1:Y:S02]  /*62a0*/  SYNCS.PHASECHK.TRANS64.TRYWAIT P0, [R6+URZ], R3 ;  /* 0x00000003060075a7 */ /* 0x001064000800017f */
[----:B-1----:R-:W-:Y:S05]  /*62b0*/  @!P0 NANOSLEEP.SYNCS 0x989680 ;  /* 0x009896800000895d */ /* 0x002fea0003900000 */
[----:B------:R-:W1:Y:S02]  /*62c0*/  @!P0 SYNCS.PHASECHK.TRANS64 P0, [R6+URZ], R3 ;  /* 0x00000003060085a7 */ /* 0x000e64000800007f */
[----:B-1----:R-:W-:Y:S05]  /*62d0*/  @!P0 BRA `(.L_x_117) ;  /* 0xfffffffc00f08947 */ /* 0x002fea000383ffff */
[----:B------:R-:W-:Y:S05]  /*62e0*/  BRA `(.L_x_133) ;  /* 0xfffffff800807947 */ /* 0x000fea000383ffff */
.L_x_118:
[----:B0-----:R0:W1:Y:S02]  /*62f0*/  SYNCS.PHASECHK.TRANS64.TRYWAIT P0, [R7+URZ], R4 ;  /* 0x00000004070075a7 */ /* 0x001064000800017f */
[----:B-1----:R-:W-:Y:S05]  /*6300*/  @!P0 NANOSLEEP.SYNCS 0x989680 ;  /* 0x009896800000895d */ /* 0x002fea0003900000 */
[----:B------:R-:W1:Y:S02]  /*6310*/  @!P0 SYNCS.PHASECHK.TRANS64 P0, [R7+URZ], R4 ;  /* 0x00000004070085a7 */ /* 0x000e64000800007f */
[----:B-1----:R-:W-:Y:S05]  /*6320*/  @!P0 BRA `(.L_x_118) ;  /* 0xfffffffc00f08947 */ /* 0x002fea000383ffff */
[----:B------:R-:W-:Y:S05]  /*6330*/  BRA `(.L_x_134) ;  /* 0xfffffff800907947 */ /* 0x000fea000383ffff */
.L_x_119:
[----:B0-----:R0:W1:Y:S02]  /*6340*/  SYNCS.PHASECHK.TRANS64.TRYWAIT P0, [R6+URZ], R3 ;  /* 0x00000003060075a7 */ /* 0x001064000800017f */
[----:B-1----:R-:W-:Y:S05]  /*6350*/  @!P0 NANOSLEEP.SYNCS 0x989680 ;  /* 0x009896800000895d */ /* 0x002fea0003900000 */
[----:B------:R-:W1:Y:S02]  /*6360*/  @!P0 SYNCS.PHASECHK.TRANS64 P0, [R6+URZ], R3 ;  /* 0x00000003060085a7 */ /* 0x000e64000800007f */
[----:B-1----:R-:W-:Y:S05]  /*6370*/  @!P0 BRA `(.L_x_119) ;  /* 0xfffffffc00f08947 */ /* 0x002fea000383ffff */
[----:B------:R-:W-:Y:S05]  /*6380*/  BRA `(.L_x_135) ;  /* 0xfffffff800a07947 */ /* 0x000fea000383ffff */
.L_x_120:
[----:B0-----:R0:W1:Y:S02]  /*6390*/  SYNCS.PHASECHK.TRANS64.TRYWAIT P0, [R7+URZ], R4 ;  /* 0x00000004070075a7 */ /* 0x001064000800017f */
[----:B-1----:R-:W-:Y:S05]  /*63a0*/  @!P0 NANOSLEEP.SYNCS 0x989680 ;  /* 0x009896800000895d */ /* 0x002fea0003900000 */
[----:B------:R-:W1:Y:S02]  /*63b0*/  @!P0 SYNCS.PHASECHK.TRANS64 P0, [R7+URZ], R4 ;  /* 0x00000004070085a7 */ /* 0x000e64000800007f */
[----:B-1----:R-:W-:Y:S05]  /*63c0*/  @!P0 BRA `(.L_x_120) ;  /* 0xfffffffc00f08947 */ /* 0x002fea000383ffff */
[----:B------:R-:W-:Y:S05]  /*63d0*/  BRA `(.L_x_136) ;  /* 0xfffffff800b07947 */ /* 0x000fea000383ffff */
.L_x_121:
[----:B-1----:R1:W2:Y:S02]  /*63e0*/  SYNCS.PHASECHK.TRANS64.TRYWAIT P0, [R6+URZ], R3 ;  /* 0x00000003060075a7 */ /* 0x0022a4000800017f */
[----:B--2---:R-:W-:Y:S05]  /*63f0*/  @!P0 NANOSLEEP.SYNCS 0x989680 ;  /* 0x009896800000895d */ /* 0x004fea0003900000 */
[----:B------:R-:W2:Y:S02]  /*6400*/  @!P0 SYNCS.PHASECHK.TRANS64 P0, [R6+URZ], R3 ;  /* 0x00000003060085a7 */ /* 0x000ea4000800007f */
[----:B--2---:R-:W-:Y:S05]  /*6410*/  @!P0 BRA `(.L_x_121) ;  /* 0xfffffffc00f08947 */ /* 0x004fea000383ffff */
[----:B------:R-:W-:Y:S05]  /*6420*/  BRA `(.L_x_137) ;  /* 0xfffffff800b87947 */ /* 0x000fea000383ffff */
.L_x_138:
[----:B------:R-:W-:-:S00]  /*6430*/  BRA `(.L_x_138) ;  /* 0xfffffffc00fc7947 */ /* 0x000fc0000383ffff */
[----:B------:R-:W-:-:S00]  /*6440*/  NOP ;  /* 0x0000000000007918 */ /* 0x000fc00000000000 */
        /* <DEDUP_REMOVED lines=11> */
.L_x_139:


//--------------------- .nv.global.init           --------------------------
	.section	.nv.global.init,"aw",@progbits
.nv.global.init:
	.type		$str$22,@object
	.size		$str$22,($str$23 - $str$22)
$str$22:
        /*0000*/ 	.byte	0x6b, 0x5f, 0x74, 0x69, 0x6c, 0x65, 0x5f, 0x63, 0x6f, 0x75, 0x6e, 0x74, 0x20, 0x3e, 0x3d, 0x20
        /*0010*/ 	.byte	0x31, 0x00
	.type		$str$23,@object
	.size		$str$23,(__unnamed_1 - $str$23)
$str$23:
        /*0012*/ 	.byte	0x2f, 0x74, 0x6d, 0x70, 0x2f, 0x63, 0x75, 0x74, 0x6c, 0x61, 0x73, 0x73, 0x5f, 0x73, 0x77, 0x65
        /*0022*/ 	.byte	0x65, 0x70, 0x5f, 0x73, 0x72, 0x63, 0x2f, 0x69, 0x6e, 0x63, 0x6c, 0x75, 0x64, 0x65, 0x2f, 0x63
        /*0032*/ 	.byte	0x75, 0x74, 0x6c, 0x61, 0x73, 0x73, 0x2f, 0x67, 0x65, 0x6d, 0x6d, 0x2f, 0x63, 0x6f, 0x6c, 0x6c
        /*0042*/ 	.byte	0x65, 0x63, 0x74, 0x69, 0x76, 0x65, 0x2f, 0x73, 0x6d, 0x39, 0x30, 0x5f, 0x6d, 0x6d, 0x61, 0x5f
        /*0052*/ 	.byte	0x74, 0x6d, 0x61, 0x5f, 0x67, 0x6d, 0x6d, 0x61, 0x5f, 0x73, 0x73, 0x5f, 0x77, 0x61, 0x72, 0x70
        /*0062*/ 	.byte	0x73, 0x70, 0x65, 0x63, 0x69, 0x61, 0x6c, 0x69, 0x7a, 0x65, 0x64, 0x2e, 0x68, 0x70, 0x70, 0x00
	.type		__unnamed_1,@object
	.size		__unnamed_1,(.L_0 - __unnamed_1)
__unnamed_1:
        /*0072*/ 	.byte	0x76, 0x6f, 0x69, 0x64, 0x20, 0x63, 0x75, 0x74, 0x6c, 0x61, 0x73, 0x73, 0x3a, 0x3a, 0x67, 0x65
        /* <DEDUP_REMOVED lines=179> */
        /*0bb2*/ 	.byte	0x69, 0x74, 0x79, 0x5d, 0x00
.L_0:


//--------------------- .nv.shared._ZN7cutlass13device_kernelINS_4gemm6kernel13GemmUniversalIN4cute5tupleIJiiiiEEENS1_10collective13CollectiveMmaINS1_34MainloopSm90TmaGmmaWarpSpecializedILi7ENS5_IJNS4_1CILi1EEESB_SB_EEENS1_32KernelTmaWarpSpecializedPingpongEEENS5_IJNSA_ILi64EEESF_NSA_ILi128EEEEEENS_6half_tENS5_IJlSB_lEEESI_SJ_NS4_8TiledMMAINS4_8MMA_AtomIJNS4_4SM904GMMA25MMA_64x64x16_F32F16F16_SSILNSN_5MajorE0ELSP_0ELNSN_7ScaleInE1ELSQ_1EEEEEENS4_6LayoutISC_NS5_IJNSA_ILi0EEESU_SU_EEEEENS5_IJNS4_10UnderscoreESX_SX_EEEEENS4_13SM90_TMA_LOADENS4_14ComposedLayoutINS4_7SwizzleILi3ELi4ELi3EEENS4_18smem_ptr_flag_bitsILi16EEENST_INS5_IJNSA_ILi8EEESF_EEENS5_IJSF_SB_EEEEEEEvNS4_8identityES10_S1A_vS1B_EENS_8epilogue10collective6detail29Sm90TmaWarpSpecializedAdapterINS1E_15DefaultEpilogueISI_SJ_SJ_NS1D_6thread17LinearCombinationISI_Li1EffLNS1I_9ScaleType4KindE0ELNS_15FloatRoundStyleE2ESI_EENS1_15EpilogueDefaultEEEEEvvEEEEvNT_6ParamsE --------------------------
	.section	.nv.shared._ZN7cutlass13device_kernelINS_4gemm6kernel13GemmUniversalIN4cute5tupleIJiiiiEEENS1_10collective13CollectiveMmaINS1_34MainloopSm90TmaGmmaWarpSpecializedILi7ENS5_IJNS4_1CILi1EEESB_SB_EEENS1_32KernelTmaWarpSpecializedPingpongEEENS5_IJNSA_ILi64EEESF_NSA_ILi128EEEEEENS_6half_tENS5_IJlSB_lEEESI_SJ_NS4_8TiledMMAINS4_8MMA_AtomIJNS4_4SM904GMMA25MMA_64x64x16_F32F16F16_SSILNSN_5MajorE0ELSP_0ELNSN_7ScaleInE1ELSQ_1EEEEEENS4_6LayoutISC_NS5_IJNSA_ILi0EEESU_SU_EEEEENS5_IJNS4_10UnderscoreESX_SX_EEEEENS4_13SM90_TMA_LOADENS4_14ComposedLayoutINS4_7SwizzleILi3ELi4ELi3EEENS4_18smem_ptr_flag_bitsILi16EEENST_INS5_IJNSA_ILi8EEESF_EEENS5_IJSF_SB_EEEEEEEvNS4_8identityES10_S1A_vS1B_EENS_8epilogue10collective6detail29Sm90TmaWarpSpecializedAdapterINS1E_15DefaultEpilogueISI_SJ_SJ_NS1D_6thread17LinearCombinationISI_Li1EffLNS1I_9ScaleType4KindE0ELNS_15FloatRoundStyleE2ESI_EENS1_15EpilogueDefaultEEEEEvvEEEEvNT_6ParamsE,"aw",@nobits
	.sectionflags	@""
	.align	16
	.zero		1024


//--------------------- .nv.shared.reserved.0     --------------------------
	.section	.nv.shared.reserved.0,"aw",@nobits
	.weak		__nv_reservedSMEM_offset_0_alias
	.size		__nv_reservedSMEM_offset_0_alias, 0, 0
	.other		__nv_reservedSMEM_offset_0_alias,@"STO_CUDA_RESERVED_SHARED STV_DEFAULT"
__nv_reservedSMEM_offset_0_alias:
	.zero		0


//--------------------- .nv.global                --------------------------
	.section	.nv.global,"aw",@nobits
.nv.global:
	.type		_ZN40_INTERNAL_2a8c4711_4_k_cu_ac672d08_103574cute1_E,@object
	.size		_ZN40_INTERNAL_2a8c4711_4_k_cu_ac672d08_103574cute1_E,(_ZN40_INTERNAL_2a8c4711_4_k_cu_ac672d08_103574cuda3std3__45__cpo6cbeginE - _ZN40_INTERNAL_2a8c4711_4_k_cu_ac672d08_103574cute1_E)
_ZN40_INTERNAL_2a8c4711_4_k_cu_ac672d08_103574cute1_E:
	.zero		1
	.type		_ZN40_INTERNAL_2a8c4711_4_k_cu_ac672d08_103574cuda3std3__45__cpo6cbeginE,@object
	.size		_ZN40_INTERNAL_2a8c4711_4_k_cu_ac672d08_103574cuda3std3__45__cpo6cbeginE,(_ZN40_INTERNAL_2a8c4711_4_k_cu_ac672d08_103574cuda3std3__48in_placeE - _ZN40_INTERNAL_2a8c4711_4_k_cu_ac672d08_103574cuda3std3__45__cpo6cbeginE)
_ZN40_INTERNAL_2a8c4711_4_k_cu_ac672d08_103574cuda3std3__45__cpo6cbeginE:
	.zero		1
	.type		_ZN40_INTERNAL_2a8c4711_4_k_cu_ac672d08_103574cuda3std3__48in_placeE,@object
	.size		_ZN40_INTERNAL_2a8c4711_4_k_cu_ac672d08_103574cuda3std3__48in_placeE,(_ZN40_INTERNAL_2a8c4711_4_k_cu_ac672d08_103574cuda3std6ranges3__45__cpo9iter_moveE - _ZN40_INTERNAL_2a8c4711_4_k_cu_ac672d08_103574cuda3std3__48in_placeE)
_ZN40_INTERNAL_2a8c4711_4_k_cu_ac672d08_103574cuda3std3__48in_placeE:
	.zero		1
	.type		_ZN40_INTERNAL_2a8c4711_4_k_cu_ac672d08_103574cuda3std6ranges3__45__cpo9iter_moveE,@object
	.size		_ZN40_INTERNAL_2a8c4711_4_k_cu_ac672d08_103574cuda3std6ranges3__45__cpo9iter_moveE,(_ZN40_INTERNAL_2a8c4711_4_k_cu_ac672d08_103574cuda3std3__45__cpo5beginE - _ZN40_INTERNAL_2a8c4711_4_k_cu_ac672d08_103574cuda3std6ranges3__45__cpo9iter_moveE)
_ZN40_INTERNAL_2a8c4711_4_k_cu_ac672d08_103574cuda3std6ranges3__45__cpo9iter_moveE:
	.zero		1
	.type		_ZN40_INTERNAL_2a8c4711_4_k_cu_ac672d08_103574cuda3std3__45__cpo5beginE,@object
	.size		_ZN40_INTERNAL_2a8c4711_4_k_cu_ac672d08_103574cuda3std3__45__cpo5beginE,(_ZN40_INTERNAL_2a8c4711_4_k_cu_ac672d08_103574cuda3std3__442_GLOBAL__N__2a8c4711_4_k_cu_ac672d08_103576ignoreE - _ZN40_INTERNAL_2a8c4711_4_k_cu_ac672d08_103574cuda3std3__45__cpo5beginE)
_ZN40_INTERNAL_2a8c4711_4_k_cu_ac672d08_103574cuda3std3__45__cpo5beginE:
	.zero		1
	.type		_ZN40_INTERNAL_2a8c4711_4_k_cu_ac672d08_103574cuda3std3__442_GLOBAL__N__2a8c4711_4_k_cu_ac672d08_103576ignoreE,@object
	.size		_ZN40_INTERNAL_2a8c4711_4_k_cu_ac672d08_103574cuda3std3__442_GLOBAL__N__2a8c4711_4_k_cu_ac672d08_103576ignoreE,(_ZN40_INTERNAL_2a8c4711_4_k_cu_ac672d08_103574cute7productE - _ZN40_INTERNAL_2a8c4711_4_k_cu_ac672d08_103574cuda3std3__442_GLOBAL__N__2a8c4711_4_k_cu_ac672d08_103576ignoreE)
_ZN40_INTERNAL_2a8c4711_4_k_cu_ac672d08_103574cuda3std3__442_GLOBAL__N__2a8c4711_4_k_cu_ac672d08_103576ignoreE:
	.zero		1
	.type		_ZN40_INTERNAL_2a8c4711_4_k_cu_ac672d08_103574cute7productE,@object
	.size		_ZN40_INTERNAL_2a8c4711_4_k_cu_ac672d08_103574cute7productE,(_ZN40_INTERNAL_2a8c4711_4_k_cu_ac672d08_103574cuda3std3__45__cpo3endE - _ZN40_INTERNAL_2a8c4711_4_k_cu_ac672d08_103574cute7productE)
_ZN40_INTERNAL_2a8c4711_4_k_cu_ac672d08_103574cute7productE:
	.zero		1
	.type		_ZN40_INTERNAL_2a8c4711_4_k_cu_ac672d08_103574cuda3std3__45__cpo3endE,@object
	.size		_ZN40_INTERNAL_2a8c4711_4_k_cu_ac672d08_103574cuda3std3__45__cpo3endE,(_ZN40_INTERNAL_2a8c4711_4_k_cu_ac672d08_103574cuda3std3__419piecewise_constructE - _ZN40_INTERNAL_2a8c4711_4_k_cu_ac672d08_103574cuda3std3__45__cpo3endE)
_ZN40_INTERNAL_2a8c4711_4_k_cu_ac672d08_103574cuda3std3__45__cpo3endE:
	.zero		1
	.type		_ZN40_INTERNAL_2a8c4711_4_k_cu_ac672d08_103574cuda3std3__419piecewise_constructE,@object
	.size		_ZN40_INTERNAL_2a8c4711_4_k_cu_ac672d08_103574cuda3std3__419piecewise_constructE,(_ZN40_INTERNAL_2a8c4711_4_k_cu_ac672d08_103574cuda3std3__45__cpo4cendE - _ZN40_INTERNAL_2a8c4711_4_k_cu_ac672d08_103574cuda3std3__419piecewise_constructE)
_ZN40_INTERNAL_2a8c4711_4_k_cu_ac672d08_103574cuda3std3__419piecewise_constructE:
	.zero		1
	.type		_ZN40_INTERNAL_2a8c4711_4_k_cu_ac672d08_103574cuda3std3__45__cpo4cendE,@object
	.size		_ZN40_INTERNAL_2a8c4711_4_k_cu_ac672d08_103574cuda3std3__45__cpo4cendE,(_ZN40_INTERNAL_2a8c4711_4_k_cu_ac672d08_103574cuda3std6ranges3__45__cpo4swapE - _ZN40_INTERNAL_2a8c4711_4_k_cu_ac672d08_103574cuda3std3__45__cpo4cendE)
_ZN40_INTERNAL_2a8c4711_4_k_cu_ac672d08_103574cuda3std3__45__cpo4cendE:
	.zero		1
	.type		_ZN40_INTERNAL_2a8c4711_4_k_cu_ac672d08_103574cuda3std6ranges3__45__cpo4swapE,@object
	.size		_ZN40_INTERNAL_2a8c4711_4_k_cu_ac672d08_103574cuda3std6ranges3__45__cpo4swapE,(.L_8 - _ZN40_INTERNAL_2a8c4711_4_k_cu_ac672d08_103574cuda3std6ranges3__45__cpo4swapE)
_ZN40_INTERNAL_2a8c4711_4_k_cu_ac672d08_103574cuda3std6ranges3__45__cpo4swapE:
	.zero		1
.L_8:


//--------------------- .nv.constant0._ZN7cutlass13device_kernelINS_4gemm6kernel13GemmUniversalIN4cute5tupleIJiiiiEEENS1_10collective13CollectiveMmaINS1_34MainloopSm90TmaGmmaWarpSpecializedILi7ENS5_IJNS4_1CILi1EEESB_SB_EEENS1_32KernelTmaWarpSpecializedPingpongEEENS5_IJNSA_ILi64EEESF_NSA_ILi128EEEEEENS_6half_tENS5_IJlSB_lEEESI_SJ_NS4_8TiledMMAINS4_8MMA_AtomIJNS4_4SM904GMMA25MMA_64x64x16_F32F16F16_SSILNSN_5MajorE0ELSP_0ELNSN_7ScaleInE1ELSQ_1EEEEEENS4_6LayoutISC_NS5_IJNSA_ILi0EEESU_SU_EEEEENS5_IJNS4_10UnderscoreESX_SX_EEEEENS4_13SM90_TMA_LOADENS4_14ComposedLayoutINS4_7SwizzleILi3ELi4ELi3EEENS4_18smem_ptr_flag_bitsILi16EEENST_INS5_IJNSA_ILi8EEESF_EEENS5_IJSF_SB_EEEEEEEvNS4_8identityES10_S1A_vS1B_EENS_8epilogue10collective6detail29Sm90TmaWarpSpecializedAdapterINS1E_15DefaultEpilogueISI_SJ_SJ_NS1D_6thread17LinearCombinationISI_Li1EffLNS1I_9ScaleType4KindE0ELNS_15FloatRoundStyleE2ESI_EENS1_15EpilogueDefaultEEEEEvvEEEEvNT_6ParamsE --------------------------
	.section	.nv.constant0._ZN7cutlass13device_kernelINS_4gemm6kernel13GemmUniversalIN4cute5tupleIJiiiiEEENS1_10collective13CollectiveMmaINS1_34MainloopSm90TmaGmmaWarpSpecializedILi7ENS5_IJNS4_1CILi1EEESB_SB_EEENS1_32KernelTmaWarpSpecializedPingpongEEENS5_IJNSA_ILi64EEESF_NSA_ILi128EEEEEENS_6half_tENS5_IJlSB_lEEESI_SJ_NS4_8TiledMMAINS4_8MMA_AtomIJNS4_4SM904GMMA25MMA_64x64x16_F32F16F16_SSILNSN_5MajorE0ELSP_0ELNSN_7ScaleInE1ELSQ_1EEEEEENS4_6LayoutISC_NS5_IJNSA_ILi0EEESU_SU_EEEEENS5_IJNS4_10UnderscoreESX_SX_EEEEENS4_13SM90_TMA_LOADENS4_14ComposedLayoutINS4_7SwizzleILi3ELi4ELi3EEENS4_18smem_ptr_flag_bitsILi16EEENST_INS5_IJNSA_ILi8EEESF_EEENS5_IJSF_SB_EEEEEEEvNS4_8identityES10_S1A_vS1B_EENS_8epilogue10collective6detail29Sm90TmaWarpSpecializedAdapterINS1E_15DefaultEpilogueISI_SJ_SJ_NS1D_6thread17LinearCombinationISI_Li1EffLNS1I_9ScaleType4KindE0ELNS_15FloatRoundStyleE2ESI_EENS1_15EpilogueDefaultEEEEEvvEEEEvNT_6ParamsE,"a",@progbits
	.sectionflags	@""
	.align	4
.nv.constant0._ZN7cutlass13device_kernelINS_4gemm6kernel13GemmUniversalIN4cute5tupleIJiiiiEEENS1_10collective13CollectiveMmaINS1_34MainloopSm90TmaGmmaWarpSpecializedILi7ENS5_IJNS4_1CILi1EEESB_SB_EEENS1_32KernelTmaWarpSpecializedPingpongEEENS5_IJNSA_ILi64EEESF_NSA_ILi128EEEEEENS_6half_tENS5_IJlSB_lEEESI_SJ_NS4_8TiledMMAINS4_8MMA_AtomIJNS4_4SM904GMMA25MMA_64x64x16_F32F16F16_SSILNSN_5MajorE0ELSP_0ELNSN_7ScaleInE1ELSQ_1EEEEEENS4_6LayoutISC_NS5_IJNSA_ILi0EEESU_SU_EEEEENS5_IJNS4_10UnderscoreESX_SX_EEEEENS4_13SM90_TMA_LOADENS4_14ComposedLayoutINS4_7SwizzleILi3ELi4ELi3EEENS4_18smem_ptr_flag_bitsILi16EEENST_INS5_IJNSA_ILi8EEESF_EEENS5_IJSF_SB_EEEEEEEvNS4_8identityES10_S1A_vS1B_EENS_8epilogue10collective6detail29Sm90TmaWarpSpecializedAdapterINS1E_15DefaultEpilogueISI_SJ_SJ_NS1D_6thread17LinearCombinationISI_Li1EffLNS1I_9ScaleType4KindE0ELNS_15FloatRoundStyleE2ESI_EENS1_15EpilogueDefaultEEEEEvvEEEEvNT_6ParamsE:
	.zero		1664


//--------------------- SYMBOLS --------------------------

	.type		.nv.reservedSmem.offset0,@object
	.size		.nv.reservedSmem.offset0,0x4
	.type		__assertfail,@function
